	.target	sm_100a

	.elftype	@"ET_EXEC"


//--------------------- .note.nv.tkinfo           --------------------------
	.section	.note.nv.tkinfo,"",@"SHT_NOTE"
	.sectionflags	@"SHF_NOTE_NV_TKINFO"
	.tkinfo
        /*0018*/ 	.word	0x00000081
        /*0030*/ 	.string	""
        /*0030*/ 	.string	"ptxas-blackwell"
        /*0030*/ 	.string	"Cuda compilation tools, release 12.9, V12.9.86"
        /*0030*/ 	.string	"Build cuda_12.9.r12.9/compiler.36037853_0"
        /*0030*/ 	.string	"-v  -suppress-debug-info  -lineinfo  -arch sm_100a "



//--------------------- .note.nv.cuver            --------------------------
	.section	.note.nv.cuver,"",@"SHT_NOTE"
	.sectionflags	@"SHF_NOTE_NV_CUVER"
        /*0018*/ 	.short	0x0001
        /*001a*/ 	.short	0x0064
        /*001c*/ 	.short	0x0001
        /*001e*/ 	.short	0x0000
        /*0020*/ 	.short	0x0001
        /*0022*/ 	.short	0x0000


//--------------------- .nv.info                  --------------------------
	.section	.nv.info,"",@"SHT_CUDA_INFO"
	.align	4


	//----- nvinfo : EIATTR_REGCOUNT
	.align		4
        /*0000*/ 	.byte	0x04, 0x2f
        /*0002*/ 	.short	(.L_4 - .L_3)
	.align		4
.L_3:
        /*0004*/ 	.word	index@(gluon_tcgen05)
        /*0008*/ 	.word	0x00000047


	//----- nvinfo : EIATTR_FRAME_SIZE
	.align		4
.L_4:
        /*000c*/ 	.byte	0x04, 0x11
        /*000e*/ 	.short	(.L_6 - .L_5)
	.align		4
.L_5:
        /*0010*/ 	.word	index@($__internal_2_$__cuda_sm10x_tcgen05_guardrail_trap_unallocated_columns_being_dealloced)
        /*0014*/ 	.word	0x00000000


	//----- nvinfo : EIATTR_FRAME_SIZE
	.align		4
.L_6:
        /*0018*/ 	.byte	0x04, 0x11
        /*001a*/ 	.short	(.L_8 - .L_7)
	.align		4
.L_7:
        /*001c*/ 	.word	index@($__internal_1_$__cuda_sm10x_tcgen05_guardrail_trap_phase_invalid_during_alloc)
        /*0020*/ 	.word	0x00000000


	//----- nvinfo : EIATTR_FRAME_SIZE
	.align		4
.L_8:
        /*0024*/ 	.byte	0x04, 0x11
        /*0026*/ 	.short	(.L_10 - .L_9)
	.align		4
.L_9:
        /*0028*/ 	.word	index@($__internal_0_$__cuda_sm10x_tcgen05_guardrail_trap_col_being_dealloced_not_returned_by_alloc)
        /*002c*/ 	.word	0x00000000


	//----- nvinfo : EIATTR_FRAME_SIZE
	.align		4
.L_10:
        /*0030*/ 	.byte	0x04, 0x11
        /*0032*/ 	.short	(.L_12 - .L_11)
	.align		4
.L_11:
        /*0034*/ 	.word	index@(gluon_tcgen05)
        /*0038*/ 	.word	0x00000000


	//----- nvinfo : EIATTR_MIN_STACK_SIZE
	.align		4
.L_12:
        /*003c*/ 	.byte	0x04, 0x12
        /*003e*/ 	.short	(.L_14 - .L_13)
	.align		4
.L_13:
        /*0040*/ 	.word	index@(gluon_tcgen05)
        /*0044*/ 	.word	0x00000000
.L_14:


//--------------------- .nv.info.gluon_tcgen05    --------------------------
	.section	.nv.info.gluon_tcgen05,"",@"SHT_CUDA_INFO"
	.sectionflags	@""
	.align	4


	//----- nvinfo : EIATTR_CUDA_API_VERSION
	.align		4
        /*0000*/ 	.byte	0x04, 0x37
        /*0002*/ 	.short	(.L_16 - .L_15)
.L_15:
        /*0004*/ 	.word	0x00000081


	//----- nvinfo : EIATTR_KPARAM_INFO
	.align		4
.L_16:
        /*0008*/ 	.byte	0x04, 0x17
        /*000a*/ 	.short	(.L_18 - .L_17)
.L_17:
        /*000c*/ 	.word	0x00000000
        /*0010*/ 	.short	0x000a
        /*0012*/ 	.short	0x0048
        /*0014*/ 	.byte	0x00, 0xf4, 0x21, 0x00


	//----- nvinfo : EIATTR_KPARAM_INFO
	.align		4
.L_18:
        /*0018*/ 	.byte	0x04, 0x17
        /*001a*/ 	.short	(.L_20 - .L_19)
.L_19:
        /*001c*/ 	.word	0x00000000
        /*0020*/ 	.short	0x0009
        /*0022*/ 	.short	0x0040
        /*0024*/ 	.byte	0x00, 0xf4, 0x21, 0x00


	//----- nvinfo : EIATTR_KPARAM_INFO
	.align		4
.L_20:
        /*0028*/ 	.byte	0x04, 0x17
        /*002a*/ 	.short	(.L_22 - .L_21)
.L_21:
        /*002c*/ 	.word	0x00000000
        /*0030*/ 	.short	0x0008
        /*0032*/ 	.short	0x0038
        /*0034*/ 	.byte	0x00, 0xf0, 0x21, 0x00


	//----- nvinfo : EIATTR_KPARAM_INFO
	.align		4
.L_22:
        /*0038*/ 	.byte	0x04, 0x17
        /*003a*/ 	.short	(.L_24 - .L_23)
.L_23:
        /*003c*/ 	.word	0x00000000
        /*0040*/ 	.short	0x0007
        /*0042*/ 	.short	0x0030
        /*0044*/ 	.byte	0x00, 0xf0, 0x21, 0x00


	//----- nvinfo : EIATTR_KPARAM_INFO
	.align		4
.L_24:
        /*0048*/ 	.byte	0x04, 0x17
        /*004a*/ 	.short	(.L_26 - .L_25)
.L_25:
        /*004c*/ 	.word	0x00000000
        /*0050*/ 	.short	0x0006
        /*0052*/ 	.short	0x0028
        /*0054*/ 	.byte	0x00, 0xf0, 0x21, 0x00


	//----- nvinfo : EIATTR_KPARAM_INFO
	.align		4
.L_26:
        /*0058*/ 	.byte	0x04, 0x17
        /*005a*/ 	.short	(.L_28 - .L_27)
.L_27:
        /*005c*/ 	.word	0x00000000
        /*0060*/ 	.short	0x0005
        /*0062*/ 	.short	0x0020
        /*0064*/ 	.byte	0x00, 0xf0, 0x11, 0x00


	//----- nvinfo : EIATTR_KPARAM_INFO
	.align		4
.L_28:
        /*0068*/ 	.byte	0x04, 0x17
        /*006a*/ 	.short	(.L_30 - .L_29)
.L_29:
        /*006c*/ 	.word	0x00000000
        /*0070*/ 	.short	0x0004
        /*0072*/ 	.short	0x001c
        /*0074*/ 	.byte	0x00, 0xf0, 0x11, 0x00


	//----- nvinfo : EIATTR_KPARAM_INFO
	.align		4
.L_30:
        /*0078*/ 	.byte	0x04, 0x17
        /*007a*/ 	.short	(.L_32 - .L_31)
.L_31:
        /*007c*/ 	.word	0x00000000
        /*0080*/ 	.short	0x0003
        /*0082*/ 	.short	0x0018
        /*0084*/ 	.byte	0x00, 0xf0, 0x11, 0x00


	//----- nvinfo : EIATTR_KPARAM_INFO
	.align		4
.L_32:
        /*0088*/ 	.byte	0x04, 0x17
        /*008a*/ 	.short	(.L_34 - .L_33)
.L_33:
        /*008c*/ 	.word	0x00000000
        /*0090*/ 	.short	0x0002
        /*0092*/ 	.short	0x0010
        /*0094*/ 	.byte	0x00, 0xf4, 0x21, 0x00


	//----- nvinfo : EIATTR_KPARAM_INFO
	.align		4
.L_34:
        /*0098*/ 	.byte	0x04, 0x17
        /*009a*/ 	.short	(.L_36 - .L_35)
.L_35:
        /*009c*/ 	.word	0x00000000
        /*00a0*/ 	.short	0x0001
        /*00a2*/ 	.short	0x0008
        /*00a4*/ 	.byte	0x00, 0xf4, 0x21, 0x00


	//----- nvinfo : EIATTR_KPARAM_INFO
	.align		4
.L_36:
        /*00a8*/ 	.byte	0x04, 0x17
        /*00aa*/ 	.short	(.L_38 - .L_37)
.L_37:
        /*00ac*/ 	.word	0x00000000
        /*00b0*/ 	.short	0x0000
        /*00b2*/ 	.short	0x0000
        /*00b4*/ 	.byte	0x00, 0xf4, 0x21, 0x00


	//----- nvinfo : EIATTR_AT_ENTRY_FRAGMENTS
	.align		4
.L_38:
        /*00b8*/ 	.byte	0x04, 0x4f
        /*00ba*/ 	.short	(.L_40 - .L_39)


	//   ....[0]....
.L_39:
        /*00bc*/ 	.word	0x00000004


	//----- nvinfo : EIATTR_RESERVED_SMEM_USED
	.align		4
.L_40:
        /*00c0*/ 	.byte	0x01, 0x41
	.zero		2


	//----- nvinfo : EIATTR_SPARSE_MMA_MASK
	.align		4
        /*00c4*/ 	.byte	0x03, 0x50
        /*00c6*/ 	.short	0x0000


	//----- nvinfo : EIATTR_TCGEN05_1CTA_USED
	.align		4
        /*00c8*/ 	.byte	0x01, 0x51
	.zero		2


	//----- nvinfo : EIATTR_MAXREG_COUNT
	.align		4
        /*00cc*/ 	.byte	0x03, 0x1b
        /*00ce*/ 	.short	0x00ff


	//----- nvinfo : EIATTR_NUM_BARRIERS
	.align		4
        /*00d0*/ 	.byte	0x02, 0x4c
        /*00d2*/ 	.byte	0x01
	.zero		1


	//----- nvinfo : EIATTR_INT_WARP_WIDE_INSTR_OFFSETS
	.align		4
        /*00d4*/ 	.byte	0x04, 0x31
        /*00d6*/ 	.short	(.L_42 - .L_41)


	//   ....[0]....
.L_41:
        /*00d8*/ 	.word	0x00001640


	//   ....[1]....
        /*00dc*/ 	.word	0x00001660


	//   ....[2]....
        /*00e0*/ 	.word	0x000016f0


	//   ....[3]....
        /*00e4*/ 	.word	0x000018b0


	//   ....[4]....
        /*00e8*/ 	.word	0x000018c0


	//   ....[5]....
        /*00ec*/ 	.word	0x000018d0


	//   ....[6]....
        /*00f0*/ 	.word	0x000018e0


	//   ....[7]....
        /*00f4*/ 	.word	0x00001b80


	//   ....[8]....
        /*00f8*/ 	.word	0x00001b90


	//   ....[9]....
        /*00fc*/ 	.word	0x00001d10


	//   ....[10]....
        /*0100*/ 	.word	0x00001d60


	//   ....[11]....
        /*0104*/ 	.word	0x00001d70


	//   ....[12]....
        /*0108*/ 	.word	0x00001da0


	//   ....[13]....
        /*010c*/ 	.word	0x00001fb0


	//   ....[14]....
        /*0110*/ 	.word	0x00001fc0


	//   ....[15]....
        /*0114*/ 	.word	0x00002250


	//   ....[16]....
        /*0118*/ 	.word	0x00002260


	//   ....[17]....
        /*011c*/ 	.word	0x000026d0


	//   ....[18]....
        /*0120*/ 	.word	0x00002720


	//----- nvinfo : EIATTR_COOP_GROUP_MASK_REGIDS
	.align		4
.L_42:
        /*0124*/ 	.byte	0x04, 0x29
        /*0126*/ 	.short	(.L_44 - .L_43)


	//   ....[0]....
.L_43:
        /*0128*/ 	.word	0xffffffff


	//   ....[1]....
        /*012c*/ 	.word	0xffffffff


	//   ....[2]....
        /*0130*/ 	.word	0xffffffff


	//   ....[3]....
        /*0134*/ 	.word	0xffffffff


	//   ....[4]....
        /*0138*/ 	.word	0xffffffff


	//   ....[5]....
        /*013c*/ 	.word	0xffffffff


	//   ....[6]....
        /*0140*/ 	.word	0xffffffff


	//   ....[7]....
        /*0144*/ 	.word	0xffffffff


	//   ....[8]....
        /*0148*/ 	.word	0xffffffff


	//   ....[9]....
        /*014c*/ 	.word	0xffffffff


	//----- nvinfo : EIATTR_COOP_GROUP_INSTR_OFFSETS
	.align		4
.L_44:
        /*0150*/ 	.byte	0x04, 0x28
        /*0152*/ 	.short	(.L_46 - .L_45)


	//   ....[0]....
.L_45:
        /*0154*/ 	.word	0x00000050


	//   ....[1]....
        /*0158*/ 	.word	0x00000310


	//   ....[2]....
        /*015c*/ 	.word	0x000004f0


	//   ....[3]....
        /*0160*/ 	.word	0x000009a0


	//   ....[4]....
        /*0164*/ 	.word	0x00000ae0


	//   ....[5]....
        /*0168*/ 	.word	0x00000f50


	//   ....[6]....
        /*016c*/ 	.word	0x00001090


	//   ....[7]....
        /*0170*/ 	.word	0x000014e0


	//   ....[8]....
        /*0174*/ 	.word	0x00002560


	//   ....[9]....
        /*0178*/ 	.word	0x000027d0


	//----- nvinfo : EIATTR_VRC_CTA_INIT_COUNT
	.align		4
.L_46:
        /*017c*/ 	.byte	0x02, 0x4a
        /*017e*/ 	.byte	0x80
	.zero		1


	//----- nvinfo : EIATTR_MBARRIER_INSTR_OFFSETS
	.align		4
        /*0180*/ 	.byte	0x04, 0x39
        /*0182*/ 	.short	(.L_48 - .L_47)


	//   ....[0]....
.L_47:
        /*0184*/ 	.word	0x00001710
        /*0188*/ 	.word	0x000000ff
        /*018c*/ 	.word	0x00006000
        /*0190*/ 	.short	0x0100
        /*0192*/ 	.byte	0x08
	.zero		1


	//   ....[1]....
        /*0194*/ 	.word	0x00001720
        /*0198*/ 	.word	0x000000ff
        /*019c*/ 	.word	0x00006010
        /*01a0*/ 	.short	0x0100
        /*01a2*/ 	.byte	0x08
	.zero		1


	//   ....[2]....
        /*01a4*/ 	.word	0x000017d0
        /*01a8*/ 	.word	0x000000ff
        /*01ac*/ 	.word	0x00006008
        /*01b0*/ 	.short	0x0100
        /*01b2*/ 	.byte	0x08
	.zero		1


	//   ....[3]....
        /*01b4*/ 	.word	0x000017e0
        /*01b8*/ 	.word	0x000000ff
        /*01bc*/ 	.word	0x00006018
        /*01c0*/ 	.short	0x0100
        /*01c2*/ 	.byte	0x08
	.zero		1


	//   ....[4]....
        /*01c4*/ 	.word	0x000019c0
        /*01c8*/ 	.word	0x000000ff
        /*01cc*/ 	.word	0x00006000
        /*01d0*/ 	.short	0x010a
        /*01d2*/ 	.byte	0x08
	.zero		1


	//   ....[5]....
        /*01d4*/ 	.word	0x00001be0
        /*01d8*/ 	.word	0x000000ff
        /*01dc*/ 	.word	0x00006010
        /*01e0*/ 	.short	0x010a
        /*01e2*/ 	.byte	0x08
	.zero		1


	//   ....[6]....
        /*01e4*/ 	.word	0x00001e10
        /*01e8*/ 	.word	0x000000ff
        /*01ec*/ 	.word	0x00006000
        /*01f0*/ 	.short	0x010a
        /*01f2*/ 	.byte	0x1c
	.zero		1


	//   ....[7]....
        /*01f4*/ 	.word	0x00002000
        /*01f8*/ 	.word	0x000000ff
        /*01fc*/ 	.word	0x00006010
        /*0200*/ 	.short	0x010a
        /*0202*/ 	.byte	0x1c
	.zero		1


	//   ....[8]....
        /*0204*/ 	.word	0x000020d0
        /*0208*/ 	.word	0x000000ff
        /*020c*/ 	.word	0x00006000
        /*0210*/ 	.short	0x0108
        /*0212*/ 	.byte	0x08
	.zero		1


	//   ....[9]....
        /*0214*/ 	.word	0x000020e0
        /*0218*/ 	.word	0x000000ff
        /*021c*/ 	.word	0x00006010
        /*0220*/ 	.short	0x0108
        /*0222*/ 	.byte	0x08
	.zero		1


	//   ....[10]....
        /*0224*/ 	.word	0x00002130
        /*0228*/ 	.word	0x000000ff
        /*022c*/ 	.word	0x00006008
        /*0230*/ 	.short	0x0108
        /*0232*/ 	.byte	0x08
	.zero		1


	//   ....[11]....
        /*0234*/ 	.word	0x00002140
        /*0238*/ 	.word	0x000000ff
        /*023c*/ 	.word	0x00006018
        /*0240*/ 	.short	0x0108
        /*0242*/ 	.byte	0x08
	.zero		1


	//   ....[12]....
        /*0244*/ 	.word	0x000027f0
        /*0248*/ 	.word	0x000000ff
        /*024c*/ 	.word	0x00006000
        /*0250*/ 	.short	0x010a
        /*0252*/ 	.byte	0x08
	.zero		1


	//   ....[13]....
        /*0254*/ 	.word	0x00002820
        /*0258*/ 	.word	0x000000ff
        /*025c*/ 	.word	0x00006010
        /*0260*/ 	.short	0x010a
        /*0262*/ 	.byte	0x08
	.zero		1


	//   ....[14]....
        /*0264*/ 	.word	0x00002850
        /*0268*/ 	.word	0x000000ff
        /*026c*/ 	.word	0x00006000
        /*0270*/ 	.short	0x010a
        /*0272*/ 	.byte	0x1c
	.zero		1


	//   ....[15]....
        /*0274*/ 	.word	0x00002880
        /*0278*/ 	.word	0x000000ff
        /*027c*/ 	.word	0x00006010
        /*0280*/ 	.short	0x010a
        /*0282*/ 	.byte	0x1c
	.zero		1


	//----- nvinfo : EIATTR_NUM_MBARRIERS
	.align		4
.L_48:
        /*0284*/ 	.byte	0x03, 0x38
        /*0286*/ 	.short	0x0004


	//----- nvinfo : EIATTR_EXIT_INSTR_OFFSETS
	.align		4
        /*0288*/ 	.byte	0x04, 0x1c
        /*028a*/ 	.short	(.L_50 - .L_49)


	//   ....[0]....
.L_49:
        /*028c*/ 	.word	0x000027e0


	//----- nvinfo : EIATTR_REQNTID
	.align		4
.L_50:
        /*0290*/ 	.byte	0x04, 0x10
        /*0292*/ 	.short	(.L_52 - .L_51)
.L_51:
        /*0294*/ 	.word	0x00000080
        /*0298*/ 	.word	0x00000001
        /*029c*/ 	.word	0x00000001


	//----- nvinfo : EIATTR_CRS_STACK_SIZE
	.align		4
.L_52:
        /*02a0*/ 	.byte	0x04, 0x1e
        /*02a2*/ 	.short	(.L_54 - .L_53)
.L_53:
        /*02a4*/ 	.word	0x00000000


	//----- nvinfo : EIATTR_CBANK_PARAM_SIZE
	.align		4
.L_54:
        /*02a8*/ 	.byte	0x03, 0x19
        /*02aa*/ 	.short	0x0050


	//----- nvinfo : EIATTR_PARAM_CBANK
	.align		4
        /*02ac*/ 	.byte	0x04, 0x0a
        /*02ae*/ 	.short	(.L_56 - .L_55)
	.align		4
.L_55:
        /*02b0*/ 	.word	index@(.nv.constant0.gluon_tcgen05)
        /*02b4*/ 	.short	0x0380
        /*02b6*/ 	.short	0x0050


	//----- nvinfo : EIATTR_SW_WAR
	.align		4
.L_56:
        /*02b8*/ 	.byte	0x04, 0x36
        /*02ba*/ 	.short	(.L_58 - .L_57)
.L_57:
        /*02bc*/ 	.word	0x00000008
.L_58:


//--------------------- .nv.compat                --------------------------
	.section	.nv.compat,"",@"SHT_CUDA_COMPAT_INFO"
	.align	4
        /*0000*/ 	.byte	0x02, 0x02, 0x02, 0x00, 0x02, 0x05, 0x05, 0x00, 0x02, 0x03, 0x03, 0x00, 0x02, 0x06, 0x01, 0x00


//--------------------- .nv.callgraph             --------------------------
	.section	.nv.callgraph,"",@"SHT_CUDA_CALLGRAPH"
	.align	4
	.sectionentsize	8
	.align		4
        /*0000*/ 	.word	0x00000000
	.align		4
        /*0004*/ 	.word	0xffffffff
	.align		4
        /*0008*/ 	.word	0x00000000
	.align		4
        /*000c*/ 	.word	0xfffffffe
	.align		4
        /*0010*/ 	.word	0x00000000
	.align		4
        /*0014*/ 	.word	0xfffffffd
	.align		4
        /*0018*/ 	.word	0x00000000
	.align		4
        /*001c*/ 	.word	0xfffffffc


//--------------------- .text.gluon_tcgen05       --------------------------
	.section	.text.gluon_tcgen05,"ax",@progbits
	.align	128
        .global         gluon_tcgen05
        .type           gluon_tcgen05,@function
        .size           gluon_tcgen05,(.L_x_77 - gluon_tcgen05)
        .other          gluon_tcgen05,@"STO_CUDA_ENTRY STV_DEFAULT"
gluon_tcgen05:
.text.gluon_tcgen05:
[----:B------:R-:W1:Y:S01]  /*0000*/  LDC R1, c[0x0][0x37c] ;  /* 0x0000df00ff017b82 */ /* 0x000e620000000800 */
[----:B------:R-:W2:Y:S02]  /*0010*/  S2R R0, SR_TID.X ;  /* 0x0000000000007919 */ /* 0x000ea40000002100 */
[----:B--2---:R-:W-:-:S13]  /*0020*/  ISETP.GE.U32.AND P2, PT, R0, 0x20, PT ;  /* 0x000000200000780c */ /* 0x004fda0003f46070 */
[----:B------:R-:W-:Y:S05]  /*0030*/  @P2 BRA `(.L_x_0) ;  /* 0x0000000000b82947 */ /* 0x000fea0003800000 */
[----:B------:R-:W2:Y:S01]  /*0040*/  S2UR UR6, SR_CgaCtaId ;  /* 0x00000000000679c3 */ /* 0x000ea20000008800 */
[----:B------:R-:W-:Y:S01]  /*0050*/  NOP ;  /* 0x0000000000007918 */ /* 0x000fe20000000000 */
[----:B------:R-:W-:Y:S02]  /*0060*/  UMOV UR4, 0x40 ;  /* 0x0000004000047882 */ /* 0x000fe40000000000 */
[----:B--2---:R-:W-:-:S09]  /*0070*/  ULEA UR4, UR6, UR4, 0x18 ;  /* 0x0000000406047291 */ /* 0x004fd2000f8ec0ff */
[----:B------:R-:W2:Y:S01]  /*0080*/  LDS.U8 R2, [UR4] ;  /* 0x00000004ff027984 */ /* 0x000ea20008000000 */
[----:B------:R-:W-:Y:S02]  /*0090*/  UMOV UR4, 0x400 ;  /* 0x0000040000047882 */ /* 0x000fe40000000000 */
[----:B------:R-:W-:Y:S01]  /*00a0*/  ULEA UR4, UR6, UR4, 0x18 ;  /* 0x0000000406047291 */ /* 0x000fe2000f8ec0ff */
[----:B--2---:R-:W-:-:S13]  /*00b0*/  ISETP.NE.AND P0, PT, R2, RZ, PT ;  /* 0x000000ff0200720c */ /* 0x004fda0003f05270 */
[----:B------:R-:W-:Y:S05]  /*00c0*/  @P0 BRA `(.L_x_1) ;  /* 0x00000000007c0947 */ /* 0x000fea0003800000 */
[----:B------:R-:W-:-:S13]  /*00d0*/  ELECT P0, URZ, PT ;  /* 0x0000000000ff782f */ /* 0x000fda0003800000 */
[----:B------:R-:W-:Y:S05]  /*00e0*/  @!P0 BRA `(.L_x_2) ;  /* 0x0000000000848947 */ /* 0x000fea0003800000 */
[----:B------:R-:W-:Y:S01]  /*00f0*/  UMOV UR5, 0x2 ;  /* 0x0000000200057882 */ /* 0x000fe20000000000 */
[----:B------:R-:W-:Y:S02]  /*0100*/  IMAD.MOV.U32 R5, RZ, RZ, 0x1 ;  /* 0x00000001ff057424 */ /* 0x000fe400078e00ff */
[----:B------:R-:W-:Y:S02]  /*0110*/  IMAD.MOV.U32 R3, RZ, RZ, 0x3 ;  /* 0x00000003ff037424 */ /* 0x000fe400078e00ff */
[----:B------:R-:W-:Y:S04]  /*0120*/  DEPBAR.LE SB2, 0x36 ;  /* 0x0000ad800000791a */ /* 0x000fe80000000000 */
[----:B------:R-:W2:Y:S02]  /*0130*/  UTCATOMSWS.FIND_AND_SET.ALIGN UP0, UR5, UR5 ;  /* 0x00000005000575e3 */ /* 0x000ea40008000800 */
[----:B--2---:R-:W-:-:S04]  /*0140*/  PLOP3.LUT P0, PT, PT, PT, UP0, 0x80, 0x8 ;  /* 0x000000000008781c */ /* 0x004fc80003f0f008 */
[----:B------:R-:W-:-:S04]  /*0150*/  SEL R2, RZ, 0xffffffff, !P0 ;  /* 0xffffffffff027807 */ /* 0x000fc80004000000 */
[----:B------:R-:W-:Y:S01]  /*0160*/  ISETP.NE.AND P0, PT, R2, RZ, PT ;  /* 0x000000ff0200720c */ /* 0x000fe20003f05270 */
[----:B------:R-:W-:-:S12]  /*0170*/  IMAD.U32 R2, RZ, RZ, UR5 ;  /* 0x00000005ff027e24 */ /* 0x000fd8000f8e00ff */
[----:B------:R-:W-:Y:S05]  /*0180*/  @P0 BRA `(.L_x_3) ;  /* 0x0000000000240947 */ /* 0x000fea0003800000 */
.L_x_4:
[----:B------:R-:W-:Y:S05]  /*0190*/  NANOSLEEP 0x64 ;  /* 0x000000640000795d */ /* 0x000fea0003800000 */
[----:B------:R-:W-:-:S05]  /*01a0*/  UMOV UR5, 0x2 ;  /* 0x0000000200057882 */ /* 0x000fca0000000000 */
[----:B------:R-:W-:Y:S04]  /*01b0*/  DEPBAR.LE SB2, 0x36 ;  /* 0x0000ad800000791a */ /* 0x000fe80000000000 */
[----:B------:R-:W2:Y:S02]  /*01c0*/  UTCATOMSWS.FIND_AND_SET.ALIGN UP0, UR5, UR5 ;  /* 0x00000005000575e3 */ /* 0x000ea40008000800 */
[----:B--2---:R-:W-:-:S04]  /*01d0*/  PLOP3.LUT P0, PT, PT, PT, UP0, 0x80, 0x8 ;  /* 0x000000000008781c */ /* 0x004fc80003f0f008 */
[----:B------:R-:W-:-:S04]  /*01e0*/  SEL R2, RZ, 0xffffffff, !P0 ;  /* 0xffffffffff027807 */ /* 0x000fc80004000000 */
[----:B------:R-:W-:Y:S01]  /*01f0*/  ISETP.NE.AND P0, PT, R2, RZ, PT ;  /* 0x000000ff0200720c */ /* 0x000fe20003f05270 */
[----:B------:R-:W-:-:S12]  /*0200*/  IMAD.U32 R2, RZ, RZ, UR5 ;  /* 0x00000005ff027e24 */ /* 0x000fd8000f8e00ff */
[----:B------:R-:W-:Y:S05]  /*0210*/  @!P0 BRA `(.L_x_4) ;  /* 0xfffffffc00dc8947 */ /* 0x000fea000383ffff */
.L_x_3:
[C---:B------:R-:W-:Y:S01]  /*0220*/  VIADD R4, R2.reuse, 0x10 ;  /* 0x0000001002047836 */ /* 0x040fe20000000000 */
[----:B------:R-:W-:Y:S01]  /*0230*/  UMOV UR5, 0x50 ;  /* 0x0000005000057882 */ /* 0x000fe20000000000 */
[----:B------:R-:W-:Y:S01]  /*0240*/  SHF.L.U32 R3, R3, R2, RZ ;  /* 0x0000000203037219 */ /* 0x000fe200000006ff */
[----:B------:R-:W-:Y:S01]  /*0250*/  ULEA UR5, UR6, UR5, 0x18 ;  /* 0x0000000506057291 */ /* 0x000fe2000f8ec0ff */
[----:B------:R-:W-:Y:S01]  /*0260*/  IMAD.SHL.U32 R2, R2, 0x20, RZ ;  /* 0x0000002002027824 */ /* 0x000fe200078e00ff */
[----:B------:R-:W-:-:S04]  /*0270*/  SHF.L.U32 R4, R5, R4, RZ ;  /* 0x0000000405047219 */ /* 0x000fc800000006ff */
[----:B------:R-:W-:-:S05]  /*0280*/  LOP3.LUT R3, R4, R3, RZ, 0xfc, !PT ;  /* 0x0000000304037212 */ /* 0x000fca00078efcff */
[----:B------:R2:W-:Y:S04]  /*0290*/  ATOMS.OR RZ, [UR5], R3 ;  /* 0x00000003ffff798c */ /* 0x0005e8000b000005 */
[----:B------:R2:W-:Y:S01]  /*02a0*/  STS [UR4], R2 ;  /* 0x00000002ff007988 */ /* 0x0005e20008000804 */
[----:B------:R-:W-:Y:S05]  /*02b0*/  BRA `(.L_x_2) ;  /* 0x0000000000107947 */ /* 0x000fea0003800000 */
.L_x_1:
[----:B------:R-:W-:Y:S01]  /*02c0*/  IMAD.MOV.U32 R3, RZ, RZ, -0x1 ;  /* 0xffffffffff037424 */ /* 0x000fe200078e00ff */
[----:B------:R-:W-:-:S04]  /*02d0*/  MOV R2, 0x300 ;  /* 0x0000030000027802 */ /* 0x000fc80000000f00 */
[----:B------:R2:W-:Y:S03]  /*02e0*/  STS [UR4], R3 ;  /* 0x00000003ff007988 */ /* 0x0005e60008000804 */
[----:B-12---:R-:W-:Y:S05]  /*02f0*/  CALL.REL.NOINC `($__internal_1_$__cuda_sm10x_tcgen05_guardrail_trap_phase_invalid_during_alloc) ;  /* 0x0000002400787944 */ /* 0x006fea0003c00000 */
.L_x_2:
[----:B------:R-:W-:Y:S05]  /*0300*/  WARPSYNC.ALL ;  /* 0x0000000000007948 */ /* 0x000fea0003800000 */
[----:B------:R-:W-:Y:S01]  /*0310*/  NOP ;  /* 0x0000000000007918 */ /* 0x000fe20000000000 */
.L_x_0:
[----:B------:R-:W3:Y:S08]  /*0320*/  S2UR UR4, SR_CgaCtaId ;  /* 0x00000000000479c3 */ /* 0x000ef00000008800 */
[----:B------:R-:W-:Y:S01]  /*0330*/  BAR.SYNC.DEFER_BLOCKING 0x0 ;  /* 0x0000000000007b1d */ /* 0x000fe20000010000 */
[----:B------:R-:W-:-:S05]  /*0340*/  LOP3.LUT R68, R0, 0x7f, RZ, 0xc0, !PT ;  /* 0x0000007f00447812 */ /* 0x000fca00078ec0ff */
[----:B------:R-:W-:Y:S02]  /*0350*/  UMOV UR8, 0x400 ;  /* 0x0000040000087882 */ /* 0x000fe40000000000 */
[----:B------:R-:W4:Y:S08]  /*0360*/  LDC R10, c[0x0][0x3a0] ;  /* 0x0000e800ff0a7b82 */ /* 0x000f300000000800 */
[----:B------:R-:W5:Y:S01]  /*0370*/  S2UR UR9, SR_CTAID.Y ;  /* 0x00000000000979c3 */ /* 0x000f620000002600 */
[----:B---3--:R-:W-:-:S09]  /*0380*/  ULEA UR8, UR4, UR8, 0x18 ;  /* 0x0000000804087291 */ /* 0x008fd2000f8ec0ff */
[----:B--2---:R-:W2:Y:S01]  /*0390*/  LDS R3, [UR8] ;  /* 0x00000008ff037984 */ /* 0x004ea20008000800 */
[----:B------:R-:W-:Y:S06]  /*03a0*/  BAR.SYNC.DEFER_BLOCKING 0x0 ;  /* 0x0000000000007b1d */ /* 0x000fec0000010000 */
[----:B------:R-:W-:Y:S05]  /*03b0*/  @P2 BRA `(.L_x_5) ;  /* 0x0000000000182947 */ /* 0x000fea0003800000 */
[----:B------:R-:W-:Y:S01]  /*03c0*/  ELECT P0, URZ, PT ;  /* 0x0000000000ff782f */ /* 0x000fe20003800000 */
[----:B------:R-:W-:Y:S01]  /*03d0*/  IMAD.MOV.U32 R2, RZ, RZ, 0x1 ;  /* 0x00000001ff027424 */ /* 0x000fe200078e00ff */
[----:B------:R-:W-:Y:S01]  /*03e0*/  UMOV UR5, 0x40 ;  /* 0x0000004000057882 */ /* 0x000fe20000000000 */
[----:B------:R-:W-:Y:S01]  /*03f0*/  UVIRTCOUNT.DEALLOC.SMPOOL 0x80 ;  /* 0x000000800000784c */ /* 0x000fe20000000000 */
[----:B------:R-:W-:-:S09]  /*0400*/  ULEA UR5, UR4, UR5, 0x18 ;  /* 0x0000000504057291 */ /* 0x000fd2000f8ec0ff */
[----:B------:R3:W-:Y:S03]  /*0410*/  @P0 STS.U8 [UR5], R2 ;  /* 0x00000002ff000988 */ /* 0x0007e60008000005 */
.L_x_5:
[----:B------:R-:W3:Y:S01]  /*0420*/  S2UR UR4, SR_CTAID.Z ;  /* 0x00000000000479c3 */ /* 0x000ee20000002700 */
[----:B------:R-:W5:Y:S01]  /*0430*/  LDCU UR5, c[0x0][0x370] ;  /* 0x00006e00ff0577ac */ /* 0x000f620008000800 */
[----:B------:R-:W-:Y:S01]  /*0440*/  ISETP.GE.U32.AND P0, PT, R68, 0x20, PT ;  /* 0x000000204400780c */ /* 0x000fe20003f06070 */
[----:B----4-:R-:W-:Y:S01]  /*0450*/  VIADD R5, R10, 0xffffffff ;  /* 0xffffffff0a057836 */ /* 0x010fe20000000000 */
[C---:B------:R-:W-:Y:S01]  /*0460*/  ISETP.NE.U32.AND P3, PT, R68.reuse, RZ, PT ;  /* 0x000000ff4400720c */ /* 0x040fe20003f65070 */
[----:B------:R-:W3:Y:S01]  /*0470*/  LDCU UR6, c[0x0][0x374] ;  /* 0x00006e80ff0677ac */ /* 0x000ee20008000800 */
[----:B------:R-:W-:Y:S01]  /*0480*/  LEA R4, R68, UR8, 0x2 ;  /* 0x0000000844047c11 */ /* 0x000fe2000f8e10ff */
[----:B------:R-:W-:Y:S01]  /*0490*/  BSSY.RECONVERGENT B0, `(.L_x_6) ;  /* 0x0000015000007945 */ /* 0x000fe20003800200 */
[----:B------:R-:W5:Y:S01]  /*04a0*/  S2UR UR7, SR_CTAID.X ;  /* 0x00000000000779c3 */ /* 0x000f620000002500 */
[----:B------:R-:W4:Y:S01]  /*04b0*/  LDCU.64 UR20, c[0x0][0x3c0] ;  /* 0x00007800ff1477ac */ /* 0x000f220008000a00 */
[----:B--2---:R-:W-:-:S05]  /*04c0*/  R2UR UR23, R3 ;  /* 0x00000000031772ca */ /* 0x004fca00000e0000 */
[----:B------:R2:W-:Y:S01]  /*04d0*/  @!P0 STS [R4], RZ ;  /* 0x000000ff04008388 */ /* 0x0005e20000000800 */
[----:B------:R-:W1:Y:S01]  /*04e0*/  LDC R6, c[0x0][0x398] ;  /* 0x0000e600ff067b82 */ /* 0x000e620000000800 */
[----:B------:R-:W-:Y:S02]  /*04f0*/  NOP ;  /* 0x0000000000007918 */ /* 0x000fe40000000000 */
[----:B------:R2:W-:Y:S01]  /*0500*/  @!P3 STS [UR8+0x20], R5 ;  /* 0x00002005ff00b988 */ /* 0x0005e20008000808 */
[----:B---3-5:R-:W-:-:S04]  /*0510*/  UIMAD UR4, UR4, UR6, UR9 ;  /* 0x00000006040472a4 */ /* 0x028fc8000f8e0209 */
[----:B------:R-:W-:-:S04]  /*0520*/  UIMAD UR4, UR4, UR5, UR7 ;  /* 0x00000005040472a4 */ /* 0x000fc8000f8e0207 */
[----:B------:R-:W-:-:S04]  /*0530*/  UIMAD UR4, UR4, 0x180, URZ ;  /* 0x00000180040478a4 */ /* 0x000fc8000f8e02ff */
[----:B----4-:R-:W-:Y:S01]  /*0540*/  UIADD3 UR24, UP0, UPT, UR4, UR20, URZ ;  /* 0x0000001404187290 */ /* 0x010fe2000ff1e0ff */
[----:B-1----:R-:W-:-:S03]  /*0550*/  VIADD R6, R6, 0xffffffff ;  /* 0xffffffff06067836 */ /* 0x002fc60000000000 */
[----:B------:R-:W-:Y:S01]  /*0560*/  ULEA.HI.X.SX32 UR25, UR4, UR21, 0x1, UP0 ;  /* 0x0000001504197291 */ /* 0x000fe200080f0eff */
[----:B--2---:R-:W-:Y:S11]  /*0570*/  @P3 BRA `(.L_x_7) ;  /* 0x0000000000183947 */ /* 0x004ff60003800000 */
[----:B------:R-:W1:Y:S01]  /*0580*/  LDS R2, [UR8+0x8] ;  /* 0x00000808ff027984 */ /* 0x000e620008000800 */
[----:B------:R-:W2:Y:S01]  /*0590*/  LDC.64 R8, c[0x0][0x380] ;  /* 0x0000e000ff087b82 */ /* 0x000ea20000000a00 */
[----:B------:R-:W-:Y:S02]  /*05a0*/  IMAD.MOV.U32 R3, RZ, RZ, 0x70 ;  /* 0x00000070ff037424 */ /* 0x000fe400078e00ff */
[----:B--2---:R2:W-:Y:S03]  /*05b0*/  STS.64 [UR8], R8 ;  /* 0x00000008ff007988 */ /* 0x0045e60008000a08 */
[----:B-1----:R-:W-:-:S05]  /*05c0*/  LOP3.LUT R2, R2, 0x10, R3, 0xd8, !PT ;  /* 0x0000001002027812 */ /* 0x002fca00078ed803 */
[----:B------:R2:W-:Y:S02]  /*05d0*/  STS [UR8+0x8], R2 ;  /* 0x00000802ff007988 */ /* 0x0005e40008000808 */
.L_x_7:
[----:B------:R-:W-:Y:S05]  /*05e0*/  BSYNC.RECONVERGENT B0 ;  /* 0x0000000000007941 */ /* 0x000fea0003800200 */
.L_x_6:
[----:B------:R-:W-:Y:S04]  /*05f0*/  BSSY.RECONVERGENT B0, `(.L_x_8) ;  /* 0x000000a000007945 */ /* 0x000fe80003800200 */
[----:B------:R-:W-:Y:S05]  /*0600*/  @P3 BRA `(.L_x_9) ;  /* 0x0000000000203947 */ /* 0x000fea0003800000 */
[----:B--2---:R-:W1:Y:S01]  /*0610*/  LDS R2, [UR8+0x34] ;  /* 0x00003408ff027984 */ /* 0x004e620008000800 */
[----:B------:R-:W-:Y:S02]  /*0620*/  IMAD.MOV.U32 R3, RZ, RZ, 0x3f000000 ;  /* 0x3f000000ff037424 */ /* 0x000fe400078e00ff */
[----:B------:R-:W-:Y:S01]  /*0630*/  @!P3 IMAD.MOV.U32 R7, RZ, RZ, 0x7f ;  /* 0x0000007fff07b424 */ /* 0x000fe200078e00ff */
[----:B------:R-:W2:Y:S02]  /*0640*/  @!P3 LDS R8, [UR8+0x38] ;  /* 0x00003808ff08b984 */ /* 0x000ea40008000800 */
[----:B-1----:R-:W-:Y:S02]  /*0650*/  LOP3.LUT R2, R2, 0xff000000, R3, 0xb8, !PT ;  /* 0xff00000002027812 */ /* 0x002fe400078eb803 */
[----:B--2---:R-:W-:-:S03]  /*0660*/  @!P3 LOP3.LUT R3, R8, 0xff, R7, 0xb8, !PT ;  /* 0x000000ff0803b812 */ /* 0x004fc600078eb807 */
[----:B------:R1:W-:Y:S04]  /*0670*/  STS [UR8+0x34], R2 ;  /* 0x00003402ff007988 */ /* 0x0003e80008000808 */
[----:B------:R1:W-:Y:S02]  /*0680*/  @!P3 STS [UR8+0x38], R3 ;  /* 0x00003803ff00b988 */ /* 0x0003e40008000808 */
.L_x_9:
[----:B------:R-:W-:Y:S05]  /*0690*/  BSYNC.RECONVERGENT B0 ;  /* 0x0000000000007941 */ /* 0x000fea0003800200 */
.L_x_8:
[----:B------:R-:W-:Y:S04]  /*06a0*/  BSSY.RECONVERGENT B0, `(.L_x_10) ;  /* 0x000000a000007945 */ /* 0x000fe80003800200 */
[----:B------:R-:W-:Y:S05]  /*06b0*/  @P3 BRA `(.L_x_11) ;  /* 0x0000000000203947 */ /* 0x000fea0003800000 */
[----:B-12---:R-:W1:Y:S01]  /*06c0*/  LDS R2, [UR8+0x1c] ;  /* 0x00001c08ff027984 */ /* 0x006e620008000800 */
[----:B------:R-:W2:Y:S03]  /*06d0*/  LDC.64 R8, c[0x0][0x3a8] ;  /* 0x0000ea00ff087b82 */ /* 0x000ea60000000a00 */
[----:B------:R3:W-:Y:S01]  /*06e0*/  STS [UR8+0x24], R6 ;  /* 0x00002406ff007988 */ /* 0x0007e20008000808 */
[--C-:B--2---:R-:W-:Y:S02]  /*06f0*/  SHF.R.U32.HI R7, RZ, 0x4, R9.reuse ;  /* 0x00000004ff077819 */ /* 0x104fe40000011609 */
[----:B------:R-:W-:-:S05]  /*0700*/  SHF.R.U64 R3, R8, 0x4, R9 ;  /* 0x0000000408037819 */ /* 0x000fca0000001209 */
[----:B------:R3:W-:Y:S01]  /*0710*/  STS [UR8+0xc], R3 ;  /* 0x00000c03ff007988 */ /* 0x0007e20008000808 */
[----:B-1----:R-:W-:-:S05]  /*0720*/  LOP3.LUT R2, R2, 0xf, R7, 0xb8, !PT ;  /* 0x0000000f02027812 */ /* 0x002fca00078eb807 */
[----:B------:R3:W-:Y:S02]  /*0730*/  STS [UR8+0x1c], R2 ;  /* 0x00001c02ff007988 */ /* 0x0007e40008000808 */
.L_x_11:
[----:B------:R-:W-:Y:S05]  /*0740*/  BSYNC.RECONVERGENT B0 ;  /* 0x0000000000007941 */ /* 0x000fea0003800200 */
.L_x_10:
[----:B------:R-:W-:Y:S04]  /*0750*/  BSSY.RECONVERGENT B1, `(.L_x_12) ;  /* 0x000001d000017945 */ /* 0x000fe80003800200 */
[----:B------:R-:W-:Y:S04]  /*0760*/  BSSY.RELIABLE B0, `(.L_x_13) ;  /* 0x0000018000007945 */ /* 0x000fe80003800100 */
[----:B------:R-:W-:Y:S05]  /*0770*/  @P3 BRA `(.L_x_14) ;  /* 0x00000000001c3947 */ /* 0x000fea0003800000 */
[----:B-123--:R-:W1:Y:S02]  /*0780*/  LDS R2, [UR8+0x34] ;  /* 0x00003408ff027984 */ /* 0x00ee640008000800 */
[----:B-1----:R-:W-:-:S05]  /*0790*/  LOP3.LUT R2, R2, 0x7, RZ, 0xb8, !PT ;  /* 0x0000000702027812 */ /* 0x002fca00078eb8ff */
[----:B------:R1:W-:Y:S01]  /*07a0*/  STS [UR8+0x34], R2 ;  /* 0x00003402ff007988 */ /* 0x0003e20008000808 */
[----:B------:R-:W-:Y:S05]  /*07b0*/  @P3 BRA `(.L_x_15) ;  /* 0x00000000001c3947 */ /* 0x000fea0003800000 */
[----:B-1----:R-:W1:Y:S02]  /*07c0*/  LDS R2, [UR8+0x34] ;  /* 0x00003408ff027984 */ /* 0x002e640008000800 */
[----:B-1----:R-:W-:-:S05]  /*07d0*/  LOP3.LUT R2, R2, 0x38, RZ, 0xb8, !PT ;  /* 0x0000003802027812 */ /* 0x002fca00078eb8ff */
[----:B------:R4:W-:Y:S02]  /*07e0*/  STS [UR8+0x34], R2 ;  /* 0x00003402ff007988 */ /* 0x0009e40008000808 */
.L_x_14:
[----:B------:R-:W-:Y:S05]  /*07f0*/  @P3 BRA `(.L_x_16) ;  /* 0x00000000001c3947 */ /* 0x000fea0003800000 */
[----:B-1234-:R-:W1:Y:S02]  /*0800*/  LDS R2, [UR8+0x8] ;  /* 0x00000808ff027984 */ /* 0x01ee640008000800 */
[----:B-1----:R-:W-:-:S05]  /*0810*/  LOP3.LUT R2, R2, 0x780, RZ, 0xb8, !PT ;  /* 0x0000078002027812 */ /* 0x002fca00078eb8ff */
[----:B------:R2:W-:Y:S02]  /*0820*/  STS [UR8+0x8], R2 ;  /* 0x00000802ff007988 */ /* 0x0005e40008000808 */
.L_x_15:
[----:B------:R-:W-:Y:S05]  /*0830*/  @P3 BRA `(.L_x_17) ;  /* 0x0000000000283947 */ /* 0x000fea0003800000 */
[----:B-12---:R-:W1:Y:S02]  /*0840*/  LDS R2, [UR8+0x8] ;  /* 0x00000808ff027984 */ /* 0x006e640008000800 */
[----:B-1----:R-:W-:-:S05]  /*0850*/  LOP3.LUT R2, R2, 0x1800, RZ, 0xb8, !PT ;  /* 0x0000180002027812 */ /* 0x002fca00078eb8ff */
[----:B------:R5:W-:Y:S02]  /*0860*/  STS [UR8+0x8], R2 ;  /* 0x00000802ff007988 */ /* 0x000be40008000808 */
.L_x_16:
[----:B------:R-:W-:Y:S05]  /*0870*/  @P3 BREAK.RELIABLE B0 ;  /* 0x0000000000003942 */ /* 0x000fea0003800100 */
[----:B------:R-:W-:Y:S05]  /*0880*/  @P3 BRA `(.L_x_18) ;  /* 0x0000000000243947 */ /* 0x000fea0003800000 */
[----:B-1-3--:R-:W1:Y:S01]  /*0890*/  LDS R3, [UR8+0x8] ;  /* 0x00000808ff037984 */ /* 0x00ae620008000800 */
[----:B--2-45:R-:W-:-:S05]  /*08a0*/  IMAD.MOV.U32 R2, RZ, RZ, 0x6000 ;  /* 0x00006000ff027424 */ /* 0x034fca00078e00ff */
[----:B-1----:R-:W-:-:S04]  /*08b0*/  LOP3.LUT R2, R3, 0x4000, R2, 0xd8, !PT ;  /* 0x0000400003027812 */ /* 0x002fc800078ed802 */
[----:B------:R-:W-:-:S05]  /*08c0*/  LOP3.LUT R2, R2, 0x400000, RZ, 0xb8, !PT ;  /* 0x0040000002027812 */ /* 0x000fca00078eb8ff */
[----:B------:R3:W-:Y:S02]  /*08d0*/  STS [UR8+0x8], R2 ;  /* 0x00000802ff007988 */ /* 0x0007e40008000808 */
.L_x_17:
[----:B------:R-:W-:Y:S05]  /*08e0*/  BSYNC.RELIABLE B0 ;  /* 0x0000000000007941 */ /* 0x000fea0003800100 */
.L_x_13:
[----:B-123--:R-:W1:Y:S02]  /*08f0*/  @!P3 LDS R2, [UR8+0x8] ;  /* 0x00000808ff02b984 */ /* 0x00ee640008000800 */
[----:B-1----:R-:W-:-:S05]  /*0900*/  @!P3 LOP3.LUT R2, R2, 0x8000, RZ, 0xb8, !PT ;  /* 0x000080000202b812 */ /* 0x002fca00078eb8ff */
[----:B------:R1:W-:Y:S02]  /*0910*/  @!P3 STS [UR8+0x8], R2 ;  /* 0x00000802ff00b988 */ /* 0x0003e40008000808 */
.L_x_18:
[----:B------:R-:W-:Y:S05]  /*0920*/  BSYNC.RECONVERGENT B1 ;  /* 0x0000000000017941 */ /* 0x000fea0003800200 */
.L_x_12:
[----:B------:R-:W-:Y:S05]  /*0930*/  WARPSYNC.ALL ;  /* 0x0000000000007948 */ /* 0x000fea0003800000 */
[----:B------:R-:W-:Y:S01]  /*0940*/  NOP ;  /* 0x0000000000007918 */ /* 0x000fe20000000000 */
[----:B------:R-:W1:Y:S02]  /*0950*/  LDC R7, c[0x0][0x39c] ;  /* 0x0000e700ff077b82 */ /* 0x000e640000000800 */
[----:B-1----:R-:W-:Y:S01]  /*0960*/  VIADD R7, R7, 0xffffffff ;  /* 0xffffffff07077836 */ /* 0x002fe20000000000 */
[----:B------:R-:W-:Y:S06]  /*0970*/  @P0 BRA `(.L_x_19) ;  /* 0x0000000000300947 */ /* 0x000fec0003800000 */
[----:B--2345:R-:W1:Y:S01]  /*0980*/  S2R R2, SR_LANEID ;  /* 0x0000000000027919 */ /* 0x03ce620000000000 */
[----:B------:R-:W-:Y:S05]  /*0990*/  WARPSYNC.ALL ;  /* 0x0000000000007948 */ /* 0x000fea0003800000 */
[----:B------:R-:W-:Y:S01]  /*09a0*/  NOP ;  /* 0x0000000000007918 */ /* 0x000fe20000000000 */
[----:B-1----:R-:W-:-:S05]  /*09b0*/  IMAD.SHL.U32 R8, R2, 0x4, RZ ;  /* 0x0000000402087824 */ /* 0x002fca00078e00ff */
[----:B------:R-:W1:Y:S01]  /*09c0*/  LDS R9, [R8+UR8] ;  /* 0x0000000808097984 */ /* 0x000e620008000800 */
[----:B------:R-:W-:-:S05]  /*09d0*/  IADD3 R2, P1, PT, R8, UR24, RZ ;  /* 0x0000001808027c10 */ /* 0x000fca000ff3e0ff */
[----:B------:R-:W-:-:S05]  /*09e0*/  IMAD.X R3, RZ, RZ, UR25, P1 ;  /* 0x00000019ff037e24 */ /* 0x000fca00088e06ff */
[----:B-1----:R1:W2:Y:S01]  /*09f0*/  ATOMG.E.EXCH.STRONG.GPU PT, RZ, [R2], R9 ;  /* 0x0000000902ff73a8 */ /* 0x0022a200041ee100 */
[----:B------:R-:W-:-:S04]  /*0a00*/  DEPBAR {5,4,3,2,1,0} ;  /* 0x0000003f0000791a */ /* 0x000fc80000000000 */
[----:B------:R-:W3:Y:S02]  /*0a10*/  CCTL.E.C.LDCU.IV.DEEP [UR24] ;  /* 0x0000000018007540 */ /* 0x000ee40009c08000 */
[----:B---3--:R1:W-:Y:S01]  /*0a20*/  UTMACCTL.IV [UR24] ;  /* 0x00000000180079b9 */ /* 0x0083e20008000000 */
[----:B------:R-:W-:Y:S01]  /*0a30*/  NOP ;  /* 0x0000000000007918 */ /* 0x000fe20000000000 */
.L_x_19:
[----:B------:R-:W-:Y:S05]  /*0a40*/  @P0 BRA `(.L_x_20) ;  /* 0x00000000000c0947 */ /* 0x000fea0003800000 */
[----:B------:R0:W-:Y:S01]  /*0a50*/  UTMACMDFLUSH ;  /* 0x00000000000079b7 */ /* 0x0001e20000000000 */
[----:B------:R-:W-:Y:S05]  /*0a60*/  @P0 BRA `(.L_x_20) ;  /* 0x0000000000040947 */ /* 0x000fea0003800000 */
[----:B------:R-:W-:-:S04]  /*0a70*/  DEPBAR.LE SB0, 0x0 ;  /* 0x000080000000791a */ /* 0x000fc80000000000 */
.L_x_20:
[----:B------:R-:W-:Y:S05]  /*0a80*/  WARPSYNC.ALL ;  /* 0x0000000000007948 */ /* 0x000fea0003800000 */
[----:B------:R-:W-:Y:S01]  /*0a90*/  NOP ;  /* 0x0000000000007918 */ /* 0x000fe20000000000 */
[----:B--2---:R-:W-:Y:S06]  /*0aa0*/  BAR.SYNC.DEFER_BLOCKING 0x0 ;  /* 0x0000000000007b1d */ /* 0x004fec0000010000 */
[----:B------:R-:W-:Y:S02]  /*0ab0*/  BSSY.RECONVERGENT B1, `(.L_x_21) ;  /* 0x000000b000017945 */ /* 0x000fe40003800200 */
[----:B------:R-:W-:Y:S06]  /*0ac0*/  BAR.SYNC.DEFER_BLOCKING 0x0 ;  /* 0x0000000000007b1d */ /* 0x000fec0000010000 */
[----:B------:R2:W-:Y:S01]  /*0ad0*/  @!P0 STS [R4], RZ ;  /* 0x000000ff04008388 */ /* 0x0005e20000000800 */
[----:B------:R-:W-:Y:S01]  /*0ae0*/  NOP ;  /* 0x0000000000007918 */ /* 0x000fe20000000000 */
[----:B------:R-:W-:Y:S05]  /*0af0*/  @P3 BRA `(.L_x_22) ;  /* 0x0000000000183947 */ /* 0x000fea0003800000 */
[----:B-1-345:R-:W1:Y:S01]  /*0b00*/  LDS R2, [UR8+0x8] ;  /* 0x00000808ff027984 */ /* 0x03ae620008000800 */
[----:B------:R-:W3:Y:S01]  /*0b10*/  LDC.64 R8, c[0x0][0x388] ;  /* 0x0000e200ff087b82 */ /* 0x000ee20000000a00 */
[----:B------:R-:W-:Y:S02]  /*0b20*/  IMAD.MOV.U32 R3, RZ, RZ, 0x70 ;  /* 0x00000070ff037424 */ /* 0x000fe400078e00ff */
[----:B---3--:R3:W-:Y:S03]  /*0b30*/  STS.64 [UR8], R8 ;  /* 0x00000008ff007988 */ /* 0x0087e60008000a08 */
[----:B-1----:R-:W-:-:S05]  /*0b40*/  LOP3.LUT R2, R2, 0x10, R3, 0xd8, !PT ;  /* 0x0000001002027812 */ /* 0x002fca00078ed803 */
[----:B------:R3:W-:Y:S02]  /*0b50*/  STS [UR8+0x8], R2 ;  /* 0x00000802ff007988 */ /* 0x0007e40008000808 */
.L_x_22:
[----:B-1----:R-:W-:Y:S05]  /*0b60*/  BSYNC.RECONVERGENT B1 ;  /* 0x0000000000017941 */ /* 0x002fea0003800200 */
.L_x_21:
[----:B------:R-:W-:Y:S04]  /*0b70*/  BSSY.RECONVERGENT B1, `(.L_x_23) ;  /* 0x000000a000017945 */ /* 0x000fe80003800200 */
[----:B------:R-:W-:Y:S05]  /*0b80*/  @P3 BRA `(.L_x_24) ;  /* 0x0000000000203947 */ /* 0x000fea0003800000 */
[----:B---345:R-:W1:Y:S01]  /*0b90*/  LDS R2, [UR8+0x34] ;  /* 0x00003408ff027984 */ /* 0x038e620008000800 */
[----:B------:R-:W-:Y:S02]  /*0ba0*/  IMAD.MOV.U32 R9, RZ, RZ, 0x3f000000 ;  /* 0x3f000000ff097424 */ /* 0x000fe400078e00ff */
[----:B------:R-:W-:Y:S01]  /*0bb0*/  @!P3 IMAD.MOV.U32 R3, RZ, RZ, 0x3f ;  /* 0x0000003fff03b424 */ /* 0x000fe200078e00ff */
[----:B------:R-:W3:Y:S02]  /*0bc0*/  @!P3 LDS R8, [UR8+0x38] ;  /* 0x00003808ff08b984 */ /* 0x000ee40008000800 */
[----:B-1----:R-:W-:Y:S02]  /*0bd0*/  LOP3.LUT R2, R2, 0xff000000, R9, 0xb8, !PT ;  /* 0xff00000002027812 */ /* 0x002fe400078eb809 */
[----:B---3--:R-:W-:-:S03]  /*0be0*/  @!P3 LOP3.LUT R3, R8, 0xff, R3, 0xb8, !PT ;  /* 0x000000ff0803b812 */ /* 0x008fc600078eb803 */
[----:B------:R1:W-:Y:S04]  /*0bf0*/  STS [UR8+0x34], R2 ;  /* 0x00003402ff007988 */ /* 0x0003e80008000808 */
[----:B------:R1:W-:Y:S02]  /*0c00*/  @!P3 STS [UR8+0x38], R3 ;  /* 0x00003803ff00b988 */ /* 0x0003e40008000808 */
.L_x_24:
[----:B------:R-:W-:Y:S05]  /*0c10*/  BSYNC.RECONVERGENT B1 ;  /* 0x0000000000017941 */ /* 0x000fea0003800200 */
.L_x_23:
[----:B------:R-:W-:Y:S04]  /*0c20*/  BSSY.RECONVERGENT B1, `(.L_x_25) ;  /* 0x0000004000017945 */ /* 0x000fe80003800200 */
[----:B------:R-:W-:Y:S05]  /*0c30*/  @P3 BRA `(.L_x_26) ;  /* 0x0000000000083947 */ /* 0x000fea0003800000 */
[----:B------:R1:W-:Y:S04]  /*0c40*/  STS [UR8+0x24], R5 ;  /* 0x00002405ff007988 */ /* 0x0003e80008000808 */
[----:B------:R1:W-:Y:S02]  /*0c50*/  STS [UR8+0x20], R7 ;  /* 0x00002007ff007988 */ /* 0x0003e40008000808 */
.L_x_26:
[----:B------:R-:W-:Y:S05]  /*0c60*/  BSYNC.RECONVERGENT B1 ;  /* 0x0000000000017941 */ /* 0x000fea0003800200 */
.L_x_25:
[----:B------:R-:W-:Y:S04]  /*0c70*/  BSSY.RECONVERGENT B2, `(.L_x_27) ;  /* 0x0000025000027945 */ /* 0x000fe80003800200 */
[----:B------:R-:W-:Y:S04]  /*0c80*/  BSSY.RELIABLE B1, `(.L_x_28) ;  /* 0x0000020000017945 */ /* 0x000fe80003800100 */
[----:B------:R-:W-:Y:S05]  /*0c90*/  @P3 BRA `(.L_x_29) ;  /* 0x00000000002c3947 */ /* 0x000fea0003800000 */
[----:B-1-345:R-:W1:Y:S01]  /*0ca0*/  LDS R2, [UR8+0x1c] ;  /* 0x00001c08ff027984 */ /* 0x03ae620008000800 */
[----:B------:R-:W3:Y:S02]  /*0cb0*/  LDC.64 R8, c[0x0][0x3b0] ;  /* 0x0000ec00ff087b82 */ /* 0x000ee40000000a00 */
[--C-:B---3--:R-:W-:Y:S02]  /*0cc0*/  SHF.R.U32.HI R5, RZ, 0x4, R9.reuse ;  /* 0x00000004ff057819 */ /* 0x108fe40000011609 */
[----:B------:R-:W-:-:S05]  /*0cd0*/  SHF.R.U64 R3, R8, 0x4, R9 ;  /* 0x0000000408037819 */ /* 0x000fca0000001209 */
[----:B------:R3:W-:Y:S01]  /*0ce0*/  STS [UR8+0xc], R3 ;  /* 0x00000c03ff007988 */ /* 0x0007e20008000808 */
[----:B-1----:R-:W-:-:S05]  /*0cf0*/  LOP3.LUT R2, R2, 0xf, R5, 0xb8, !PT ;  /* 0x0000000f02027812 */ /* 0x002fca00078eb805 */
[----:B------:R3:W-:Y:S01]  /*0d00*/  STS [UR8+0x1c], R2 ;  /* 0x00001c02ff007988 */ /* 0x0007e20008000808 */
[----:B------:R-:W-:Y:S05]  /*0d10*/  @P3 BRA `(.L_x_30) ;  /* 0x00000000001c3947 */ /* 0x000fea0003800000 */
[----:B---3--:R-:W1:Y:S02]  /*0d20*/  LDS R2, [UR8+0x34] ;  /* 0x00003408ff027984 */ /* 0x008e640008000800 */
[----:B-1----:R-:W-:-:S05]  /*0d30*/  LOP3.LUT R2, R2, 0x7, RZ, 0xb8, !PT ;  /* 0x0000000702027812 */ /* 0x002fca00078eb8ff */
[----:B------:R1:W-:Y:S02]  /*0d40*/  STS [UR8+0x34], R2 ;  /* 0x00003402ff007988 */ /* 0x0003e40008000808 */
.L_x_29:
[----:B------:R-:W-:Y:S05]  /*0d50*/  @P3 BRA `(.L_x_31) ;  /* 0x00000000001c3947 */ /* 0x000fea0003800000 */
[----:B-1-345:R-:W1:Y:S02]  /*0d60*/  LDS R2, [UR8+0x34] ;  /* 0x00003408ff027984 */ /* 0x03ae640008000800 */
[----:B-1----:R-:W-:-:S05]  /*0d70*/  LOP3.LUT R2, R2, 0x38, RZ, 0xb8, !PT ;  /* 0x0000003802027812 */ /* 0x002fca00078eb8ff */
[----:B------:R1:W-:Y:S02]  /*0d80*/  STS [UR8+0x34], R2 ;  /* 0x00003402ff007988 */ /* 0x0003e40008000808 */
.L_x_30:
[----:B------:R-:W-:Y:S05]  /*0d90*/  @P3 BRA `(.L_x_32) ;  /* 0x00000000001c3947 */ /* 0x000fea0003800000 */
[----:B-1-3--:R-:W1:Y:S02]  /*0da0*/  LDS R2, [UR8+0x8] ;  /* 0x00000808ff027984 */ /* 0x00ae640008000800 */
[----:B-1----:R-:W-:-:S05]  /*0db0*/  LOP3.LUT R2, R2, 0x780, RZ, 0xb8, !PT ;  /* 0x0000078002027812 */ /* 0x002fca00078eb8ff */
[----:B------:R1:W-:Y:S02]  /*0dc0*/  STS [UR8+0x8], R2 ;  /* 0x00000802ff007988 */ /* 0x0003e40008000808 */
.L_x_31:
[----:B------:R-:W-:Y:S05]  /*0dd0*/  @P3 BRA `(.L_x_33) ;  /* 0x0000000000283947 */ /* 0x000fea0003800000 */
[----:B-1-345:R-:W1:Y:S02]  /*0de0*/  LDS R2, [UR8+0x8] ;  /* 0x00000808ff027984 */ /* 0x03ae640008000800 */
[----:B-1----:R-:W-:-:S05]  /*0df0*/  LOP3.LUT R2, R2, 0x1800, RZ, 0xb8, !PT ;  /* 0x0000180002027812 */ /* 0x002fca00078eb8ff */
[----:B------:R4:W-:Y:S02]  /*0e00*/  STS [UR8+0x8], R2 ;  /* 0x00000802ff007988 */ /* 0x0009e40008000808 */
.L_x_32:
[----:B------:R-:W-:Y:S05]  /*0e10*/  @P3 BREAK.RELIABLE B1 ;  /* 0x0000000000013942 */ /* 0x000fea0003800100 */
[----:B------:R-:W-:Y:S05]  /*0e20*/  @P3 BRA `(.L_x_34) ;  /* 0x0000000000243947 */ /* 0x000fea0003800000 */
[----:B-1-34-:R-:W1:Y:S01]  /*0e30*/  LDS R2, [UR8+0x8] ;  /* 0x00000808ff027984 */ /* 0x01ae620008000800 */
[----:B------:R-:W-:-:S05]  /*0e40*/  IMAD.MOV.U32 R3, RZ, RZ, 0x6000 ;  /* 0x00006000ff037424 */ /* 0x000fca00078e00ff */
[----:B-1----:R-:W-:-:S04]  /*0e50*/  LOP3.LUT R2, R2, 0x4000, R3, 0xd8, !PT ;  /* 0x0000400002027812 */ /* 0x002fc800078ed803 */
[----:B------:R-:W-:-:S05]  /*0e60*/  LOP3.LUT R2, R2, 0x400000, RZ, 0xb8, !PT ;  /* 0x0040000002027812 */ /* 0x000fca00078eb8ff */
[----:B------:R1:W-:Y:S02]  /*0e70*/  STS [UR8+0x8], R2 ;  /* 0x00000802ff007988 */ /* 0x0003e40008000808 */
.L_x_33:
[----:B------:R-:W-:Y:S05]  /*0e80*/  BSYNC.RELIABLE B1 ;  /* 0x0000000000017941 */ /* 0x000fea0003800100 */
.L_x_28:
[----:B-1-345:R-:W1:Y:S02]  /*0e90*/  @!P3 LDS R2, [UR8+0x8] ;  /* 0x00000808ff02b984 */ /* 0x03ae640008000800 */
[----:B-1----:R-:W-:-:S05]  /*0ea0*/  @!P3 LOP3.LUT R2, R2, 0x8000, RZ, 0xb8, !PT ;  /* 0x000080000202b812 */ /* 0x002fca00078eb8ff */
[----:B------:R5:W-:Y:S02]  /*0eb0*/  @!P3 STS [UR8+0x8], R2 ;  /* 0x00000802ff00b988 */ /* 0x000be40008000808 */
.L_x_34:
[----:B------:R-:W-:Y:S05]  /*0ec0*/  BSYNC.RECONVERGENT B2 ;  /* 0x0000000000027941 */ /* 0x000fea0003800200 */
.L_x_27:
[----:B------:R-:W-:Y:S05]  /*0ed0*/  WARPSYNC.ALL ;  /* 0x0000000000007948 */ /* 0x000fea0003800000 */
[----:B------:R-:W-:Y:S01]  /*0ee0*/  NOP ;  /* 0x0000000000007918 */ /* 0x000fe20000000000 */
[----:B------:R-:W-:-:S04]  /*0ef0*/  UIADD3 UR5, UPT, UPT, UR4, 0x80, URZ ;  /* 0x0000008004057890 */ /* 0x000fc8000fffe0ff */
[----:B------:R-:W-:-:S04]  /*0f00*/  UIADD3 UR26, UP0, UPT, UR5, UR20, URZ ;  /* 0x00000014051a7290 */ /* 0x000fc8000ff1e0ff */
[----:B------:R-:W-:Y:S01]  /*0f10*/  ULEA.HI.X.SX32 UR27, UR5, UR21, 0x1, UP0 ;  /* 0x00000015051b7291 */ /* 0x000fe200080f0eff */
[----:B------:R-:W-:Y:S11]  /*0f20*/  @P0 BRA `(.L_x_35) ;  /* 0x0000000000300947 */ /* 0x000ff60003800000 */
[----:B-1-345:R-:W1:Y:S01]  /*0f30*/  S2R R2, SR_LANEID ;  /* 0x0000000000027919 */ /* 0x03ae620000000000 */
[----:B------:R-:W-:Y:S05]  /*0f40*/  WARPSYNC.ALL ;  /* 0x0000000000007948 */ /* 0x000fea0003800000 */
[----:B------:R-:W-:Y:S01]  /*0f50*/  NOP ;  /* 0x0000000000007918 */ /* 0x000fe20000000000 */
[----:B-1----:R-:W-:-:S05]  /*0f60*/  IMAD.SHL.U32 R8, R2, 0x4, RZ ;  /* 0x0000000402087824 */ /* 0x002fca00078e00ff */
[----:B------:R-:W1:Y:S01]  /*0f70*/  LDS R5, [R8+UR8] ;  /* 0x0000000808057984 */ /* 0x000e620008000800 */
[----:B------:R-:W-:-:S05]  /*0f80*/  IADD3 R2, P1, PT, R8, UR26, RZ ;  /* 0x0000001a08027c10 */ /* 0x000fca000ff3e0ff */
[----:B------:R-:W-:-:S05]  /*0f90*/  IMAD.X R3, RZ, RZ, UR27, P1 ;  /* 0x0000001bff037e24 */ /* 0x000fca00088e06ff */
[----:B-1----:R1:W3:Y:S01]  /*0fa0*/  ATOMG.E.EXCH.STRONG.GPU PT, RZ, [R2], R5 ;  /* 0x0000000502ff73a8 */ /* 0x0022e200041ee100 */
[----:B------:R-:W-:-:S04]  /*0fb0*/  DEPBAR {5,4,3,2,1,0} ;  /* 0x0000003f0000791a */ /* 0x000fc80000000000 */
[----:B------:R-:W4:Y:S02]  /*0fc0*/  CCTL.E.C.LDCU.IV.DEEP [UR26] ;  /* 0x000000001a007540 */ /* 0x000f240009c08000 */
[----:B----4-:R1:W-:Y:S01]  /*0fd0*/  UTMACCTL.IV [UR26] ;  /* 0x000000001a0079b9 */ /* 0x0103e20008000000 */
[----:B------:R-:W-:Y:S01]  /*0fe0*/  NOP ;  /* 0x0000000000007918 */ /* 0x000fe20000000000 */
.L_x_35:
[----:B------:R-:W-:Y:S05]  /*0ff0*/  @P0 BRA `(.L_x_36) ;  /* 0x00000000000c0947 */ /* 0x000fea0003800000 */
[----:B------:R0:W-:Y:S01]  /*1000*/  UTMACMDFLUSH ;  /* 0x00000000000079b7 */ /* 0x0001e20000000000 */
[----:B------:R-:W-:Y:S05]  /*1010*/  @P0 BRA `(.L_x_36) ;  /* 0x0000000000040947 */ /* 0x000fea0003800000 */
[----:B------:R-:W-:-:S04]  /*1020*/  DEPBAR.LE SB0, 0x0 ;  /* 0x000080000000791a */ /* 0x000fc80000000000 */
.L_x_36:
[----:B------:R-:W-:Y:S05]  /*1030*/  WARPSYNC.ALL ;  /* 0x0000000000007948 */ /* 0x000fea0003800000 */
[----:B------:R-:W-:Y:S01]  /*1040*/  NOP ;  /* 0x0000000000007918 */ /* 0x000fe20000000000 */
[----:B---3--:R-:W-:Y:S06]  /*1050*/  BAR.SYNC.DEFER_BLOCKING 0x0 ;  /* 0x0000000000007b1d */ /* 0x008fec0000010000 */
[----:B------:R-:W-:Y:S02]  /*1060*/  BSSY.RECONVERGENT B2, `(.L_x_37) ;  /* 0x000000b000027945 */ /* 0x000fe40003800200 */
[----:B------:R-:W-:Y:S06]  /*1070*/  BAR.SYNC.DEFER_BLOCKING 0x0 ;  /* 0x0000000000007b1d */ /* 0x000fec0000010000 */
[----:B------:R3:W-:Y:S01]  /*1080*/  @!P0 STS [R4], RZ ;  /* 0x000000ff04008388 */ /* 0x0007e20000000800 */
[----:B------:R-:W-:Y:S01]  /*1090*/  NOP ;  /* 0x0000000000007918 */ /* 0x000fe20000000000 */
[----:B------:R-:W-:Y:S05]  /*10a0*/  @P3 BRA `(.L_x_38) ;  /* 0x0000000000183947 */ /* 0x000fea0003800000 */
[----:B-1--45:R-:W1:Y:S01]  /*10b0*/  LDS R2, [UR8+0x8] ;  /* 0x00000808ff027984 */ /* 0x032e620008000800 */
[----:B--23--:R-:W2:Y:S01]  /*10c0*/  LDC.64 R4, c[0x0][0x390] ;  /* 0x0000e400ff047b82 */ /* 0x00cea20000000a00 */
[----:B------:R-:W-:Y:S02]  /*10d0*/  IMAD.MOV.U32 R3, RZ, RZ, 0x70 ;  /* 0x00000070ff037424 */ /* 0x000fe400078e00ff */
[----:B--2---:R2:W-:Y:S03]  /*10e0*/  STS.64 [UR8], R4 ;  /* 0x00000004ff007988 */ /* 0x0045e60008000a08 */
[----:B-1----:R-:W-:-:S05]  /*10f0*/  LOP3.LUT R2, R2, 0x10, R3, 0xd8, !PT ;  /* 0x0000001002027812 */ /* 0x002fca00078ed803 */
[----:B------:R2:W-:Y:S02]  /*1100*/  STS [UR8+0x8], R2 ;  /* 0x00000802ff007988 */ /* 0x0005e40008000808 */
.L_x_38:
[----:B-1----:R-:W-:Y:S05]  /*1110*/  BSYNC.RECONVERGENT B2 ;  /* 0x0000000000027941 */ /* 0x002fea0003800200 */
.L_x_37:
[----:B------:R-:W-:Y:S04]  /*1120*/  BSSY.RECONVERGENT B3, `(.L_x_39) ;  /* 0x0000033000037945 */ /* 0x000fe80003800200 */
[----:B------:R-:W-:Y:S04]  /*1130*/  BSSY.RELIABLE B2, `(.L_x_40) ;  /* 0x000002e000027945 */ /* 0x000fe80003800100 */
[----:B------:R-:W-:Y:S05]  /*1140*/  @P3 BRA `(.L_x_41) ;  /* 0x0000000000243947 */ /* 0x000fea0003800000 */
[----:B--2-45:R-:W1:Y:S01]  /*1150*/  LDS R2, [UR8+0x34] ;  /* 0x00003408ff027984 */ /* 0x034e620008000800 */
[----:B------:R-:W-:-:S05]  /*1160*/  IMAD.MOV.U32 R3, RZ, RZ, 0x3f000000 ;  /* 0x3f000000ff037424 */ /* 0x000fca00078e00ff */
[----:B-1----:R-:W-:-:S05]  /*1170*/  LOP3.LUT R2, R2, 0xff000000, R3, 0xb8, !PT ;  /* 0xff00000002027812 */ /* 0x002fca00078eb803 */
[----:B------:R1:W-:Y:S01]  /*1180*/  STS [UR8+0x34], R2 ;  /* 0x00003402ff007988 */ /* 0x0003e20008000808 */
[----:B------:R-:W-:Y:S05]  /*1190*/  @P3 BRA `(.L_x_42) ;  /* 0x0000000000183947 */ /* 0x000fea0003800000 */
[----:B-1----:R-:W1:Y:S01]  /*11a0*/  LDS R2, [UR8+0x38] ;  /* 0x00003808ff027984 */ /* 0x002e620008000800 */
[----:B------:R-:W-:-:S05]  /*11b0*/  IMAD.MOV.U32 R3, RZ, RZ, 0x7f ;  /* 0x0000007fff037424 */ /* 0x000fca00078e00ff */
[----:B-1----:R-:W-:-:S05]  /*11c0*/  LOP3.LUT R2, R2, 0xff, R3, 0xb8, !PT ;  /* 0x000000ff02027812 */ /* 0x002fca00078eb803 */
[----:B------:R1:W-:Y:S02]  /*11d0*/  STS [UR8+0x38], R2 ;  /* 0x00003802ff007988 */ /* 0x0003e40008000808 */
.L_x_41:
[----:B------:R-:W-:Y:S05]  /*11e0*/  @P3 BRA `(.L_x_43) ;  /* 0x00000000000c3947 */ /* 0x000fea0003800000 */
[----:B------:R1:W-:Y:S02]  /*11f0*/  STS [UR8+0x20], R7 ;  /* 0x00002007ff007988 */ /* 0x0003e40008000808 */
.L_x_42:
[----:B------:R-:W-:Y:S05]  /*1200*/  @P3 BRA `(.L_x_44) ;  /* 0x0000000000243947 */ /* 0x000fea0003800000 */
[----:B------:R1:W-:Y:S02]  /*1210*/  STS [UR8+0x24], R6 ;  /* 0x00002406ff007988 */ /* 0x0003e40008000808 */
.L_x_43:
[----:B------:R-:W-:Y:S05]  /*1220*/  @P3 BRA `(.L_x_45) ;  /* 0x00000000002c3947 */ /* 0x000fea0003800000 */
[----:B-12-45:R-:W1:Y:S01]  /*1230*/  LDS R2, [UR8+0x1c] ;  /* 0x00001c08ff027984 */ /* 0x036e620008000800 */
[----:B------:R-:W2:Y:S02]  /*1240*/  LDC.64 R6, c[0x0][0x3b8] ;  /* 0x0000ee00ff067b82 */ /* 0x000ea40000000a00 */
[--C-:B--2---:R-:W-:Y:S02]  /*1250*/  SHF.R.U32.HI R5, RZ, 0x4, R7.reuse ;  /* 0x00000004ff057819 */ /* 0x104fe40000011607 */
[----:B------:R-:W-:-:S05]  /*1260*/  SHF.R.U64 R3, R6, 0x4, R7 ;  /* 0x0000000406037819 */ /* 0x000fca0000001207 */
[----:B------:R2:W-:Y:S01]  /*1270*/  STS [UR8+0xc], R3 ;  /* 0x00000c03ff007988 */ /* 0x0005e20008000808 */
[----:B-1----:R-:W-:-:S05]  /*1280*/  LOP3.LUT R2, R2, 0xf, R5, 0xb8, !PT ;  /* 0x0000000f02027812 */ /* 0x002fca00078eb805 */
[----:B------:R2:W-:Y:S02]  /*1290*/  STS [UR8+0x1c], R2 ;  /* 0x00001c02ff007988 */ /* 0x0005e40008000808 */
.L_x_44:
[----:B------:R-:W-:Y:S05]  /*12a0*/  @P3 BRA `(.L_x_46) ;  /* 0x00000000001c3947 */ /* 0x000fea0003800000 */
[----:B-12-45:R-:W1:Y:S02]  /*12b0*/  LDS R2, [UR8+0x34] ;  /* 0x00003408ff027984 */ /* 0x036e640008000800 */
[----:B-1----:R-:W-:-:S05]  /*12c0*/  LOP3.LUT R2, R2, 0x7, RZ, 0xb8, !PT ;  /* 0x0000000702027812 */ /* 0x002fca00078eb8ff */
[----:B------:R1:W-:Y:S02]  /*12d0*/  STS [UR8+0x34], R2 ;  /* 0x00003402ff007988 */ /* 0x0003e40008000808 */
.L_x_45:
[----:B------:R-:W-:Y:S05]  /*12e0*/  @P3 BRA `(.L_x_47) ;  /* 0x00000000001c3947 */ /* 0x000fea0003800000 */
[----:B-12-45:R-:W1:Y:S02]  /*12f0*/  LDS R2, [UR8+0x34] ;  /* 0x00003408ff027984 */ /* 0x036e640008000800 */
[----:B-1----:R-:W-:-:S05]  /*1300*/  LOP3.LUT R2, R2, 0x38, RZ, 0xb8, !PT ;  /* 0x0000003802027812 */ /* 0x002fca00078eb8ff */
[----:B------:R1:W-:Y:S02]  /*1310*/  STS [UR8+0x34], R2 ;  /* 0x00003402ff007988 */ /* 0x0003e40008000808 */
.L_x_46:
[----:B------:R-:W-:Y:S05]  /*1320*/  @P3 BRA `(.L_x_48) ;  /* 0x00000000001c3947 */ /* 0x000fea0003800000 */
[----:B-12-45:R-:W1:Y:S02]  /*1330*/  LDS R2, [UR8+0x8] ;  /* 0x00000808ff027984 */ /* 0x036e640008000800 */
[----:B-1----:R-:W-:-:S05]  /*1340*/  LOP3.LUT R2, R2, 0x780, RZ, 0xb8, !PT ;  /* 0x0000078002027812 */ /* 0x002fca00078eb8ff */
[----:B------:R1:W-:Y:S02]  /*1350*/  STS [UR8+0x8], R2 ;  /* 0x00000802ff007988 */ /* 0x0003e40008000808 */
.L_x_47:
[----:B------:R-:W-:Y:S05]  /*1360*/  @P3 BRA `(.L_x_49) ;  /* 0x0000000000283947 */ /* 0x000fea0003800000 */
[----:B-12-45:R-:W1:Y:S02]  /*1370*/  LDS R2, [UR8+0x8] ;  /* 0x00000808ff027984 */ /* 0x036e640008000800 */
[----:B-1----:R-:W-:-:S05]  /*1380*/  LOP3.LUT R2, R2, 0x1800, RZ, 0xb8, !PT ;  /* 0x0000180002027812 */ /* 0x002fca00078eb8ff */
[----:B------:R1:W-:Y:S02]  /*1390*/  STS [UR8+0x8], R2 ;  /* 0x00000802ff007988 */ /* 0x0003e40008000808 */
.L_x_48:
[----:B------:R-:W-:Y:S05]  /*13a0*/  @P3 BREAK.RELIABLE B2 ;  /* 0x0000000000023942 */ /* 0x000fea0003800100 */
[----:B------:R-:W-:Y:S05]  /*13b0*/  @P3 BRA `(.L_x_50) ;  /* 0x0000000000243947 */ /* 0x000fea0003800000 */
[----:B-12-45:R-:W1:Y:S01]  /*13c0*/  LDS R2, [UR8+0x8] ;  /* 0x00000808ff027984 */ /* 0x036e620008000800 */
[----:B------:R-:W-:-:S05]  /*13d0*/  IMAD.MOV.U32 R3, RZ, RZ, 0x6000 ;  /* 0x00006000ff037424 */ /* 0x000fca00078e00ff */
[----:B-1----:R-:W-:-:S04]  /*13e0*/  LOP3.LUT R2, R2, 0x4000, R3, 0xd8, !PT ;  /* 0x0000400002027812 */ /* 0x002fc800078ed803 */
[----:B------:R-:W-:-:S05]  /*13f0*/  LOP3.LUT R2, R2, 0x400000, RZ, 0xb8, !PT ;  /* 0x0040000002027812 */ /* 0x000fca00078eb8ff */
[----:B------:R1:W-:Y:S02]  /*1400*/  STS [UR8+0x8], R2 ;  /* 0x00000802ff007988 */ /* 0x0003e40008000808 */
.L_x_49:
[----:B------:R-:W-:Y:S05]  /*1410*/  BSYNC.RELIABLE B2 ;  /* 0x0000000000027941 */ /* 0x000fea0003800100 */
.L_x_40:
[----:B-12-45:R-:W1:Y:S02]  /*1420*/  @!P3 LDS R2, [UR8+0x8] ;  /* 0x00000808ff02b984 */ /* 0x036e640008000800 */
[----:B-1----:R-:W-:-:S05]  /*1430*/  @!P3 LOP3.LUT R2, R2, 0x8000, RZ, 0xb8, !PT ;  /* 0x000080000202b812 */ /* 0x002fca00078eb8ff */
[----:B------:R1:W-:Y:S02]  /*1440*/  @!P3 STS [UR8+0x8], R2 ;  /* 0x00000802ff00b988 */ /* 0x0003e40008000808 */
.L_x_50:
[----:B------:R-:W-:Y:S05]  /*1450*/  BSYNC.RECONVERGENT B3 ;  /* 0x0000000000037941 */ /* 0x000fea0003800200 */
.L_x_39:
        /* <DEDUP_REMOVED lines=9> */
[----:B-1-3--:R-:W-:-:S05]  /*14f0*/  IMAD.SHL.U32 R4, R2, 0x4, RZ ;  /* 0x0000000402047824 */ /* 0x00afca00078e00ff */
        /* <DEDUP_REMOVED lines=8> */
.L_x_51:
[----:B------:R-:W-:Y:S05]  /*1580*/  @P0 BRA `(.L_x_52) ;  /* 0x00000000000c0947 */ /* 0x000fea0003800000 */
[----:B------:R0:W-:Y:S01]  /*1590*/  UTMACMDFLUSH ;  /* 0x00000000000079b7 */ /* 0x0001e20000000000 */
[----:B------:R-:W-:Y:S05]  /*15a0*/  @P0 BRA `(.L_x_52) ;  /* 0x0000000000040947 */ /* 0x000fea0003800000 */
[----:B------:R-:W-:-:S04]  /*15b0*/  DEPBAR.LE SB0, 0x0 ;  /* 0x000080000000791a */ /* 0x000fc80000000000 */
.L_x_52:
[----:B------:R-:W-:Y:S05]  /*15c0*/  WARPSYNC.ALL ;  /* 0x0000000000007948 */ /* 0x000fea0003800000 */
[----:B------:R-:W-:Y:S01]  /*15d0*/  NOP ;  /* 0x0000000000007918 */ /* 0x000fe20000000000 */
[----:B--2---:R-:W-:Y:S01]  /*15e0*/  BAR.SYNC.DEFER_BLOCKING 0x0 ;  /* 0x0000000000007b1d */ /* 0x004fe20000010000 */
[----:B-1--45:R-:W-:Y:S01]  /*15f0*/  SHF.R.U32.HI R2, RZ, 0x5, R0 ;  /* 0x00000005ff027819 */ /* 0x032fe20000011600 */
[----:B------:R-:W-:Y:S01]  /*1600*/  UIADD3 UR15, UPT, UPT, UR8, 0x6010, URZ ;  /* 0x00006010080f7890 */ /* 0x000fe2000fffe0ff */
[----:B------:R-:W-:Y:S01]  /*1610*/  ISETP.GE.AND P0, PT, R10, 0x1, PT ;  /* 0x000000010a00780c */ /* 0x000fe20003f06270 */
[----:B------:R-:W-:Y:S01]  /*1620*/  USHF.L.U32 UR19, UR7, 0x7, URZ ;  /* 0x0000000707137899 */ /* 0x000fe200080006ff */
[----:B------:R-:W-:Y:S01]  /*1630*/  R2UR UR22, R2 ;  /* 0x00000000021672ca */ /* 0x000fe200000e0000 */
[----:B------:R-:W-:Y:S01]  /*1640*/  VOTEU.ALL UP0, P3 ;  /* 0x0000000000ff7886 */ /* 0x000fe20001800000 */
[----:B------:R-:W-:Y:S01]  /*1650*/  UMOV UR4, 0x1 ;  /* 0x0000000100047882 */ /* 0x000fe20000000000 */
[----:B------:R-:W-:Y:S01]  /*1660*/  VOTEU.ALL UP1, P3 ;  /* 0x0000000000ff7886 */ /* 0x000fe20001820000 */
[----:B------:R-:W-:Y:S01]  /*1670*/  USHF.L.U32 UR14, UR9, 0x6, URZ ;  /* 0x00000006090e7899 */ /* 0x000fe200080006ff */
[----:B------:R-:W-:Y:S01]  /*1680*/  BSSY.RECONVERGENT B3, `(.L_x_53) ;  /* 0x0000018000037945 */ /* 0x000fe20003800200 */
[----:B------:R-:W-:-:S04]  /*1690*/  @!UP0 UIADD3 UR10, UPT, UPT, -UR4, 0x100000, URZ ;  /* 0x00100000040a8890 */ /* 0x000fc8000fffe1ff */
[----:B------:R-:W-:Y:S02]  /*16a0*/  @!UP0 USHF.L.U32 UR11, UR10, 0xb, URZ ;  /* 0x0000000b0a0b8899 */ /* 0x000fe400080006ff */
[----:B------:R-:W-:Y:S02]  /*16b0*/  @!UP0 USHF.L.U32 UR10, UR10, 0x1, URZ ;  /* 0x000000010a0a8899 */ /* 0x000fe400080006ff */
[----:B------:R-:W-:-:S04]  /*16c0*/  @!UP0 UIADD3 UR4, UPT, UPT, -UR4, 0x100000, URZ ;  /* 0x0010000004048890 */ /* 0x000fc8000fffe1ff */
[----:B------:R-:W-:Y:S02]  /*16d0*/  @!UP0 USHF.L.U32 UR5, UR4, 0xb, URZ ;  /* 0x0000000b04058899 */ /* 0x000fe400080006ff */
[----:B------:R-:W-:Y:S01]  /*16e0*/  @!UP0 USHF.L.U32 UR4, UR4, 0x1, URZ ;  /* 0x0000000104048899 */ /* 0x000fe200080006ff */
[----:B------:R-:W-:Y:S01]  /*16f0*/  VOTEU.ALL UP0, P3 ;  /* 0x0000000000ff7886 */ /* 0x000fe20001800000 */
[----:B------:R-:W1:Y:S04]  /*1700*/  FENCE.VIEW.ASYNC.S ;  /* 0x00000000000073c6 */ /* 0x000e680000000000 */
[----:B-1----:R1:W2:Y:S06]  /*1710*/  @!UP0 SYNCS.EXCH.64 URZ, [UR8+0x6000], UR10 ;  /* 0x0060000a08ff85b2 */ /* 0x0022ac0008000100 */
[----:B------:R1:W2:Y:S02]  /*1720*/  @!UP1 SYNCS.EXCH.64 URZ, [UR8+0x6010], UR4 ;  /* 0x0060100408ff95b2 */ /* 0x0002a40008000100 */
[----:B--2---:R-:W-:Y:S06]  /*1730*/  BAR.SYNC.DEFER_BLOCKING 0x0 ;  /* 0x0000000000007b1d */ /* 0x004fec0000010000 */
[----:B------:R-:W-:Y:S05]  /*1740*/  @P3 BRA `(.L_x_54) ;  /* 0x00000000002c3947 */ /* 0x000fea0003800000 */
[----:B-1----:R-:W-:Y:S02]  /*1750*/  UMOV UR4, 0x1 ;  /* 0x0000000100047882 */ /* 0x002fe40000000000 */
[----:B------:R-:W-:-:S04]  /*1760*/  UIADD3 UR10, UPT, UPT, -UR4, 0x100000, URZ ;  /* 0x00100000040a7890 */ /* 0x000fc8000fffe1ff */
[----:B------:R-:W-:Y:S02]  /*1770*/  USHF.L.U32 UR11, UR10, 0xb, URZ ;  /* 0x0000000b0a0b7899 */ /* 0x000fe400080006ff */
[----:B------:R-:W-:Y:S02]  /*1780*/  USHF.L.U32 UR10, UR10, 0x1, URZ ;  /* 0x000000010a0a7899 */ /* 0x000fe400080006ff */
[----:B------:R-:W-:-:S04]  /*1790*/  UIADD3 UR4, UPT, UPT, -UR4, 0x100000, URZ ;  /* 0x0010000004047890 */ /* 0x000fc8000fffe1ff */
[----:B------:R-:W-:Y:S02]  /*17a0*/  USHF.L.U32 UR5, UR4, 0xb, URZ ;  /* 0x0000000b04057899 */ /* 0x000fe400080006ff */
[----:B------:R-:W-:Y:S01]  /*17b0*/  USHF.L.U32 UR4, UR4, 0x1, URZ ;  /* 0x0000000104047899 */ /* 0x000fe200080006ff */
[----:B------:R-:W1:Y:S03]  /*17c0*/  FENCE.VIEW.ASYNC.S ;  /* 0x00000000000073c6 */ /* 0x000e660000000000 */
[----:B-1----:R2:W4:Y:S08]  /*17d0*/  SYNCS.EXCH.64 URZ, [UR8+0x6008], UR10 ;  /* 0x0060080a08ff75b2 */ /* 0x0025300008000100 */
[----:B------:R2:W5:Y:S02]  /*17e0*/  SYNCS.EXCH.64 URZ, [UR8+0x6018], UR4 ;  /* 0x0060180408ff75b2 */ /* 0x0005640008000100 */
[----:B--2---:R-:W-:Y:S01]  /*17f0*/  NOP ;  /* 0x0000000000007918 */ /* 0x004fe20000000000 */
.L_x_54:
[----:B-1----:R-:W-:Y:S05]  /*1800*/  BSYNC.RECONVERGENT B3 ;  /* 0x0000000000037941 */ /* 0x002fea0003800200 */
.L_x_53:
[----:B------:R-:W-:Y:S05]  /*1810*/  @!P0 BRA `(.L_x_55) ;  /* 0x0000000800208947 */ /* 0x000fea0003800000 */
[----:B----45:R-:W-:Y:S01]  /*1820*/  BAR.SYNC.DEFER_BLOCKING 0x0 ;  /* 0x0000000000007b1d */ /* 0x030fe20000010000 */
[----:B------:R-:W-:Y:S01]  /*1830*/  @!P3 IMAD.MOV.U32 R2, RZ, RZ, 0x3000 ;  /* 0x00003000ff02b424 */ /* 0x000fe200078e00ff */
[----:B------:R-:W-:Y:S02]  /*1840*/  ELECT P1, URZ, PT ;  /* 0x0000000000ff782f */ /* 0x000fe40003820000 */
[----:B------:R-:W-:Y:S02]  /*1850*/  ELECT P0, URZ, PT ;  /* 0x0000000000ff782f */ /* 0x000fe40003800000 */
[C---:B------:R-:W-:Y:S01]  /*1860*/  ISETP.LT.U32.AND P1, PT, R68.reuse, 0x20, P1 ;  /* 0x000000204400780c */ /* 0x040fe20000f21070 */
[----:B------:R-:W-:Y:S01]  /*1870*/  UMOV UR11, UR19 ;  /* 0x00000013000b7c82 */ /* 0x000fe20008000000 */
[----:B------:R-:W-:Y:S01]  /*1880*/  ISETP.LT.U32.AND P0, PT, R68, 0x20, P0 ;  /* 0x000000204400780c */ /* 0x000fe20000701070 */
[----:B------:R-:W-:Y:S01]  /*1890*/  UIADD3 UR4, UPT, UPT, UR8, 0x4000, URZ ;  /* 0x0000400008047890 */ /* 0x000fe2000fffe0ff */
[----:B------:R-:W-:-:S09]  /*18a0*/  UMOV UR6, UR14 ;  /* 0x0000000e00067c82 */ /* 0x000fd20008000000 */
[----:B------:R-:W-:Y:S01]  /*18b0*/  VOTEU.ANY UP0, P1 ;  /* 0x0000000000ff7886 */ /* 0x000fe20000800100 */
[----:B------:R-:W-:Y:S01]  /*18c0*/  VOTEU.ANY UP2, P1 ;  /* 0x0000000000ff7886 */ /* 0x000fe20000840100 */
[----:B------:R-:W-:Y:S01]  /*18d0*/  VOTEU.ANY UP1, P0 ;  /* 0x0000000000ff7886 */ /* 0x000fe20000020100 */
[----:B------:R-:W-:Y:S01]  /*18e0*/  VOTEU.ANY UP3, P0 ;  /* 0x0000000000ff7886 */ /* 0x000fe20000060100 */
[----:B------:R1:W-:Y:S01]  /*18f0*/  @!P3 SYNCS.ARRIVE.TRANS64 RZ, [UR8+0x6000], R2 ;  /* 0x00600002ffffb9a7 */ /* 0x0003e20008000008 */
[----:B------:R2:W-:Y:S06]  /*1900*/  MEMBAR.ALL.CTA ;  /* 0x0000000000007992 */ /* 0x0005ec0000008000 */
[----:B--2---:R-:W2:Y:S01]  /*1910*/  FENCE.VIEW.ASYNC.S ;  /* 0x00000000000073c6 */ /* 0x004ea20000000000 */
[----:B------:R-:W-:Y:S01]  /*1920*/  @UP0 UIADD3 UR9, UPT, UPT, UR8, 0x6000, URZ ;  /* 0x0000600008090890 */ /* 0x000fe2000fffe0ff */
[----:B------:R-:W-:Y:S01]  /*1930*/  @UP0 UMOV UR10, URZ ;  /* 0x000000ff000a0c82 */ /* 0x000fe20008000000 */
[----:B------:R-:W-:Y:S01]  /*1940*/  @UP1 UIADD3 UR5, UPT, UPT, UR8, 0x6000, URZ ;  /* 0x0000600008051890 */ /* 0x000fe2000fffe0ff */
[----:B------:R-:W-:Y:S01]  /*1950*/  @UP1 UMOV UR7, URZ ;  /* 0x000000ff00071c82 */ /* 0x000fe20008000000 */
[----:B------:R-:W-:Y:S01]  /*1960*/  UISETP.NE.U32.AND UP0, UPT, UR22, URZ, UPT ;  /* 0x000000ff1600728c */ /* 0x000fe2000bf05070 */
[----:B--2---:R-:W-:Y:S06]  /*1970*/  BAR.SYNC.DEFER_BLOCKING 0x0 ;  /* 0x0000000000007b1d */ /* 0x004fec0000010000 */
[----:B------:R1:W-:Y:S02]  /*1980*/  @UP2 UTMALDG.2D [UR8], [UR24] ;  /* 0x00000008180025b4 */ /* 0x0003e40008008000 */
[----:B------:R-:W-:Y:S06]  /*1990*/  BAR.SYNC.DEFER_BLOCKING 0x0 ;  /* 0x0000000000007b1d */ /* 0x000fec0000010000 */
[----:B------:R1:W-:Y:S02]  /*19a0*/  @UP3 UTMALDG.2D [UR4], [UR26] ;  /* 0x000000041a0035b4 */ /* 0x0003e40008008000 */
[----:B------:R-:W-:Y:S06]  /*19b0*/  BAR.SYNC.DEFER_BLOCKING 0x0 ;  /* 0x0000000000007b1d */ /* 0x000fec0000010000 */
[----:B------:R-:W2:Y:S02]  /*19c0*/  SYNCS.PHASECHK.TRANS64.TRYWAIT P0, [UR8+0x6000], RZ ;  /* 0x006000ffff0075a7 */ /* 0x000ea40008001108 */
[----:B-12---:R-:W-:Y:S05]  /*19d0*/  @!P0 BRA `(.L_x_56) ;  /* 0x0000000c00848947 */ /* 0x006fea0003800000 */
.L_x_70:
[----:B------:R-:W-:Y:S05]  /*19e0*/  BRA.U UP0, `(.L_x_57) ;  /* 0x0000000100547547 */ /* 0x000fea000b800000 */
[----:B------:R-:W-:Y:S02]  /*19f0*/  USHF.R.U32.HI UR5, URZ, 0x4, UR8 ;  /* 0x00000004ff057899 */ /* 0x000fe40008011608 */
[----:B------:R-:W-:Y:S02]  /*1a00*/  USHF.R.U32.HI UR6, URZ, 0x4, UR4 ;  /* 0x00000004ff067899 */ /* 0x000fe40008011604 */
[----:B------:R-:W-:Y:S02]  /*1a10*/  USGXT.U32 UR4, UR5, 0xe ;  /* 0x0000000e0504789a */ /* 0x000fe40008000000 */
[----:B------:R-:W-:Y:S01]  /*1a20*/  USGXT.U32 UR6, UR6, 0xe ;  /* 0x0000000e0606789a */ /* 0x000fe20008000000 */
[----:B------:R-:W-:Y:S01]  /*1a30*/  UMOV UR10, 0xfffffffe ;  /* 0xfffffffe000a7882 */ /* 0x000fe20000000000 */
[----:B------:R-:W-:Y:S01]  /*1a40*/  UMOV UR11, 0x7fffbfdf ;  /* 0x7fffbfdf000b7882 */ /* 0x000fe20000000000 */
[----:B------:R-:W-:Y:S01]  /*1a50*/  UMOV UR12, 0xffffff80 ;  /* 0xffffff80000c7882 */ /* 0x000fe20000000000 */
[----:B------:R-:W-:Y:S01]  /*1a60*/  UMOV UR13, 0x7fffbfdf ;  /* 0x7fffbfdf000d7882 */ /* 0x000fe20000000000 */
[----:B------:R-:W-:Y:S01]  /*1a70*/  UMOV UR5, URZ ;  /* 0x000000ff00057c82 */ /* 0x000fe20008000000 */
[----:B------:R-:W-:Y:S01]  /*1a80*/  UMOV UR7, URZ ;  /* 0x000000ff00077c82 */ /* 0x000fe20008000000 */
[----:B------:R-:W-:-:S02]  /*1a90*/  UIADD3.64 UR10, UPT, UPT, UR4, -UR10, URZ ;  /* 0x8000000a040a7297 */ /* 0x000fc4000fffe0ff */
[----:B------:R-:W-:Y:S01]  /*1aa0*/  UIADD3.64 UR12, UPT, UPT, UR6, -UR12, URZ ;  /* 0x8000000c060c7297 */ /* 0x000fe2000fffe0ff */
[----:B------:R-:W-:Y:S01]  /*1ab0*/  UMOV UR16, 0x0 ;  /* 0x0000000000107882 */ /* 0x000fe20000000000 */
[----:B------:R-:W-:Y:S01]  /*1ac0*/  UMOV UR17, 0x8110010 ;  /* 0x0811001000117882 */ /* 0x000fe20000000000 */
[----:B------:R-:W-:Y:S01]  /*1ad0*/  UMOV UR5, 0x80004020 ;  /* 0x8000402000057882 */ /* 0x000fe20000000000 */
[----:B------:R-:W-:Y:S01]  /*1ae0*/  UMOV UR7, 0x80004020 ;  /* 0x8000402000077882 */ /* 0x000fe20000000000 */
[----:B------:R-:W-:Y:S01]  /*1af0*/  UMOV UR28, 0x0 ;  /* 0x00000000001c7882 */ /* 0x000fe20000000000 */
[----:B------:R-:W-:Y:S01]  /*1b00*/  UMOV UR29, 0x8110010 ;  /* 0x08110010001d7882 */ /* 0x000fe20000000000 */
[----:B------:R1:W-:Y:S02]  /*1b10*/  UTCQMMA gdesc[UR4], gdesc[UR6], tmem[UR23], tmem[UR16], idesc[UR17], !UPT ;  /* 0x00ff1006040075ea */ /* 0x0003e4000f800317 */
[----:B------:R1:W-:Y:S01]  /*1b20*/  UTCQMMA gdesc[UR10], gdesc[UR12], tmem[UR23], tmem[UR28], idesc[UR29], UPT ;  /* 0x00ff1c0c0a0075ea */ /* 0x0003e2000b800317 */
[----:B------:R-:W-:-:S02]  /*1b30*/  NOP ;  /* 0x0000000000007918 */ /* 0x000fc40000000000 */
.L_x_57:
[----:B------:R-:W-:Y:S01]  /*1b40*/  ELECT P0, URZ, PT ;  /* 0x0000000000ff782f */ /* 0x000fe20003800000 */
[----:B-1----:R-:W-:Y:S01]  /*1b50*/  UMOV UR4, UR15 ;  /* 0x0000000f00047c82 */ /* 0x002fe20008000000 */
[----:B------:R-:W-:Y:S02]  /*1b60*/  UMOV UR5, URZ ;  /* 0x000000ff00057c82 */ /* 0x000fe40008000000 */
[----:B------:R-:W-:-:S13]  /*1b70*/  ISETP.LT.U32.AND P0, PT, R68, 0x20, P0 ;  /* 0x000000204400780c */ /* 0x000fda0000701070 */
[----:B------:R-:W-:Y:S01]  /*1b80*/  VOTEU.ANY UP0, P0 ;  /* 0x0000000000ff7886 */ /* 0x000fe20000000100 */
[----:B------:R-:W-:Y:S01]  /*1b90*/  VOTEU.ANY UP1, P0 ;  /* 0x0000000000ff7886 */ /* 0x000fe20000020100 */
[----:B------:R-:W-:-:S03]  /*1ba0*/  ISETP.GE.U32.AND P0, PT, R10, 0x41, PT ;  /* 0x000000410a00780c */ /* 0x000fc60003f06070 */
[----:B------:R-:W-:Y:S02]  /*1bb0*/  @UP0 UMOV UR4, UR4 ;  /* 0x0000000400040c82 */ /* 0x000fe40008000000 */
[----:B------:R1:W-:Y:S01]  /*1bc0*/  @UP1 UTCBAR [UR4], URZ ;  /* 0x000000ff040013e9 */ /* 0x0003e200080000ff */
[----:B------:R-:W-:Y:S06]  /*1bd0*/  BAR.SYNC.DEFER_BLOCKING 0x0 ;  /* 0x0000000000007b1d */ /* 0x000fec0000010000 */
[----:B------:R-:W2:Y:S02]  /*1be0*/  SYNCS.PHASECHK.TRANS64.TRYWAIT P1, [UR8+0x6010], RZ ;  /* 0x006010ffff0075a7 */ /* 0x000ea40008021108 */
[----:B-12---:R-:W-:Y:S05]  /*1bf0*/  @!P1 BRA `(.L_x_58) ;  /* 0x0000000c00089947 */ /* 0x006fea0003800000 */
.L_x_71:
[----:B------:R-:W-:Y:S01]  /*1c00*/  UMOV UR4, URZ ;  /* 0x000000ff00047c82 */ /* 0x000fe20008000000 */
[----:B------:R-:W-:Y:S05]  /*1c10*/  @!P0 BRA `(.L_x_55) ;  /* 0x0000000400208947 */ /* 0x000fea0003800000 */
[----:B------:R-:W1:Y:S01]  /*1c20*/  LDCU UR29, c[0x0][0x3a0] ;  /* 0x00007400ff1d77ac */ /* 0x000e620008000800 */
[----:B------:R-:W-:Y:S01]  /*1c30*/  UMOV UR9, 0x1 ;  /* 0x0000000100097882 */ /* 0x000fe20000000000 */
[----:B------:R-:W-:-:S05]  /*1c40*/  UMOV UR18, 0x40 ;  /* 0x0000004000127882 */ /* 0x000fca0000000000 */
.L_x_62:
[----:B------:R-:W-:Y:S01]  /*1c50*/  BAR.SYNC.DEFER_BLOCKING 0x0 ;  /* 0x0000000000007b1d */ /* 0x000fe20000010000 */
[----:B------:R-:W-:Y:S01]  /*1c60*/  ULEA UR28, UR9, UR8, 0x3 ;  /* 0x00000008091c7291 */ /* 0x000fe2000f8e18ff */
[----:B------:R-:W-:Y:S01]  /*1c70*/  @!P3 IMAD.MOV.U32 R2, RZ, RZ, 0x3000 ;  /* 0x00003000ff02b424 */ /* 0x000fe200078e00ff */
[----:B------:R-:W-:Y:S01]  /*1c80*/  ELECT P1, URZ, PT ;  /* 0x0000000000ff782f */ /* 0x000fe20003820000 */
[----:B------:R-:W-:-:S03]  /*1c90*/  ULEA UR16, UR9, UR8, 0xd ;  /* 0x0000000809107291 */ /* 0x000fc6000f8e68ff */
[----:B------:R-:W-:Y:S02]  /*1ca0*/  ISETP.LT.U32.AND P1, PT, R68, 0x20, P1 ;  /* 0x000000204400780c */ /* 0x000fe40000f21070 */
[----:B------:R-:W-:Y:S01]  /*1cb0*/  ELECT P0, URZ, PT ;  /* 0x0000000000ff782f */ /* 0x000fe20003800000 */
[----:B------:R-:W-:-:S03]  /*1cc0*/  ULEA UR12, UR9, UR8, 0xc ;  /* 0x00000008090c7291 */ /* 0x000fc6000f8e60ff */
[----:B------:R-:W-:Y:S01]  /*1cd0*/  ISETP.LT.U32.AND P0, PT, R68, 0x20, P0 ;  /* 0x000000204400780c */ /* 0x000fe20000701070 */
[----:B------:R-:W-:Y:S01]  /*1ce0*/  UMOV UR15, UR18 ;  /* 0x00000012000f7c82 */ /* 0x000fe20008000000 */
[----:B------:R-:W-:Y:S02]  /*1cf0*/  UIADD3 UR12, UPT, UPT, UR12, 0x4000, URZ ;  /* 0x000040000c0c7890 */ /* 0x000fe4000fffe0ff */
[----:B------:R-:W-:-:S03]  /*1d00*/  USHF.L.U32 UR5, UR4, 0x1f, URZ ;  /* 0x0000001f04057899 */ /* 0x000fc600080006ff */
[----:B------:R-:W-:Y:S01]  /*1d10*/  VOTEU.ANY UP0, P1 ;  /* 0x0000000000ff7886 */ /* 0x000fe20000800100 */
[----:B------:R2:W-:Y:S01]  /*1d20*/  @!P3 SYNCS.ARRIVE.TRANS64 RZ, [UR28+0x6000], R2 ;  /* 0x00600002ffffb9a7 */ /* 0x0005e2000800001c */
[----:B------:R4:W-:Y:S06]  /*1d30*/  MEMBAR.ALL.CTA ;  /* 0x0000000000007992 */ /* 0x0009ec0000008000 */
[----:B----4-:R-:W4:Y:S01]  /*1d40*/  FENCE.VIEW.ASYNC.S ;  /* 0x00000000000073c6 */ /* 0x010f220000000000 */
[----:B------:R-:W-:Y:S01]  /*1d50*/  @UP0 UIADD3 UR17, UPT, UPT, UR28, 0x6000, URZ ;  /* 0x000060001c110890 */ /* 0x000fe2000fffe0ff */
[----:B----4-:R-:W-:Y:S01]  /*1d60*/  VOTEU.ANY UP0, P1 ;  /* 0x0000000000ff7886 */ /* 0x010fe20000800100 */
[----:B------:R-:W-:Y:S01]  /*1d70*/  VOTEU.ANY UP1, P0 ;  /* 0x0000000000ff7886 */ /* 0x000fe20000020100 */
[----:B--2---:R-:W-:-:S04]  /*1d80*/  IMAD.U32 R2, RZ, RZ, UR5 ;  /* 0x00000005ff027e24 */ /* 0x004fc8000f8e00ff */
[----:B------:R-:W-:Y:S01]  /*1d90*/  @UP1 UIADD3 UR13, UPT, UPT, UR28, 0x6000, URZ ;  /* 0x000060001c0d1890 */ /* 0x000fe2000fffe0ff */
[----:B------:R-:W-:Y:S01]  /*1da0*/  VOTEU.ANY UP1, P0 ;  /* 0x0000000000ff7886 */ /* 0x000fe20000020100 */
[----:B------:R-:W-:Y:S06]  /*1db0*/  BAR.SYNC.DEFER_BLOCKING 0x0 ;  /* 0x0000000000007b1d */ /* 0x000fec0000010000 */
[----:B------:R2:W-:Y:S01]  /*1dc0*/  @UP0 UTMALDG.2D [UR16], [UR24] ;  /* 0x00000010180005b4 */ /* 0x0005e20008008000 */
[----:B------:R-:W-:Y:S01]  /*1dd0*/  UISETP.NE.U32.AND UP0, UPT, UR22, URZ, UPT ;  /* 0x000000ff1600728c */ /* 0x000fe2000bf05070 */
[----:B------:R-:W-:Y:S06]  /*1de0*/  BAR.SYNC.DEFER_BLOCKING 0x0 ;  /* 0x0000000000007b1d */ /* 0x000fec0000010000 */
[----:B------:R2:W-:Y:S02]  /*1df0*/  @UP1 UTMALDG.2D [UR12], [UR26] ;  /* 0x0000000c1a0015b4 */ /* 0x0005e40008008000 */
[----:B------:R-:W-:Y:S06]  /*1e00*/  BAR.SYNC.DEFER_BLOCKING 0x0 ;  /* 0x0000000000007b1d */ /* 0x000fec0000010000 */
[----:B------:R-:W4:Y:S02]  /*1e10*/  SYNCS.PHASECHK.TRANS64.TRYWAIT P0, [UR28+0x6000], R2 ;  /* 0x00600002ff0075a7 */ /* 0x000f24000800111c */
[----:B--2-4-:R-:W-:Y:S05]  /*1e20*/  @!P0 BRA `(.L_x_59) ;  /* 0x0000000800888947 */ /* 0x014fea0003800000 */
.L_x_72:
[----:B------:R-:W-:Y:S05]  /*1e30*/  BRA.U UP0, `(.L_x_60) ;  /* 0x00000001004c7547 */ /* 0x000fea000b800000 */
[----:B------:R-:W-:Y:S02]  /*1e40*/  USHF.R.U32.HI UR10, URZ, 0x4, UR16 ;  /* 0x00000004ff0a7899 */ /* 0x000fe40008011610 */
[----:B------:R-:W-:Y:S02]  /*1e50*/  USHF.R.U32.HI UR12, URZ, 0x4, UR12 ;  /* 0x00000004ff0c7899 */ /* 0x000fe4000801160c */
[----:B------:R-:W-:Y:S02]  /*1e60*/  USGXT.U32 UR10, UR10, 0xe ;  /* 0x0000000e0a0a789a */ /* 0x000fe40008000000 */
[----:B------:R-:W-:Y:S02]  /*1e70*/  USGXT.U32 UR12, UR12, 0xe ;  /* 0x0000000e0c0c789a */ /* 0x000fe40008000000 */
[----:B------:R-:W-:Y:S02]  /*1e80*/  UIADD3 UR16, UP0, UPT, UR10, 0x2, URZ ;  /* 0x000000020a107890 */ /* 0x000fe4000ff1e0ff */
[----:B------:R-:W-:Y:S01]  /*1e90*/  UIADD3 UR30, UP1, UPT, UR12, 0x80, URZ ;  /* 0x000000800c1e7890 */ /* 0x000fe2000ff3e0ff */
[----:B------:R-:W-:Y:S01]  /*1ea0*/  UMOV UR5, URZ ;  /* 0x000000ff00057c82 */ /* 0x000fe20008000000 */
[----:B------:R-:W-:Y:S01]  /*1eb0*/  UMOV UR6, URZ ;  /* 0x000000ff00067c82 */ /* 0x000fe20008000000 */
[----:B------:R-:W-:-:S02]  /*1ec0*/  UIADD3.X UR17, UPT, UPT, UR5, -0x7fffbfe0, URZ, UP0, !UPT ;  /* 0x8000402005117890 */ /* 0x000fc400087fe4ff */
[----:B------:R-:W-:Y:S01]  /*1ed0*/  UIADD3.X UR31, UPT, UPT, UR6, -0x7fffbfe0, URZ, UP1, !UPT ;  /* 0x80004020061f7890 */ /* 0x000fe20008ffe4ff */
[----:B------:R-:W-:Y:S01]  /*1ee0*/  UMOV UR32, 0x0 ;  /* 0x0000000000207882 */ /* 0x000fe20000000000 */
[----:B------:R-:W-:Y:S01]  /*1ef0*/  UMOV UR33, 0x8110010 ;  /* 0x0811001000217882 */ /* 0x000fe20000000000 */
[----:B------:R-:W-:Y:S01]  /*1f00*/  UMOV UR11, 0x80004020 ;  /* 0x80004020000b7882 */ /* 0x000fe20000000000 */
[----:B------:R-:W-:Y:S01]  /*1f10*/  UMOV UR13, 0x80004020 ;  /* 0x80004020000d7882 */ /* 0x000fe20000000000 */
[----:B------:R-:W-:Y:S01]  /*1f20*/  UMOV UR6, 0x0 ;  /* 0x0000000000067882 */ /* 0x000fe20000000000 */
[----:B------:R-:W-:Y:S01]  /*1f30*/  UMOV UR7, 0x8110010 ;  /* 0x0811001000077882 */ /* 0x000fe20000000000 */
[----:B------:R2:W-:Y:S02]  /*1f40*/  UTCQMMA gdesc[UR10], gdesc[UR12], tmem[UR23], tmem[UR32], idesc[UR33], UPT ;  /* 0x00ff200c0a0075ea */ /* 0x0005e4000b800317 */
[----:B------:R2:W-:Y:S01]  /*1f50*/  UTCQMMA gdesc[UR16], gdesc[UR30], tmem[UR23], tmem[UR6], idesc[UR7], UPT ;  /* 0x00ff061e100075ea */ /* 0x0005e2000b800317 */
[----:B------:R-:W-:-:S02]  /*1f60*/  NOP ;  /* 0x0000000000007918 */ /* 0x000fc40000000000 */
.L_x_60:
[----:B------:R-:W-:Y:S01]  /*1f70*/  ELECT P0, URZ, PT ;  /* 0x0000000000ff782f */ /* 0x000fe20003800000 */
[----:B--2---:R-:W-:-:S03]  /*1f80*/  UIADD3 UR6, UPT, UPT, UR28, 0x6010, URZ ;  /* 0x000060101c067890 */ /* 0x004fc6000fffe0ff */
[----:B------:R-:W-:Y:S01]  /*1f90*/  ISETP.LT.U32.AND P0, PT, R68, 0x20, P0 ;  /* 0x000000204400780c */ /* 0x000fe20000701070 */
[----:B------:R-:W-:-:S12]  /*1fa0*/  UMOV UR7, URZ ;  /* 0x000000ff00077c82 */ /* 0x000fd80008000000 */
[----:B------:R-:W-:Y:S01]  /*1fb0*/  VOTEU.ANY UP0, P0 ;  /* 0x0000000000ff7886 */ /* 0x000fe20000000100 */
[----:B------:R-:W-:-:S04]  /*1fc0*/  VOTEU.ANY UP1, P0 ;  /* 0x0000000000ff7886 */ /* 0x000fc80000020100 */
[----:B------:R-:W-:Y:S02]  /*1fd0*/  @UP0 UMOV UR6, UR6 ;  /* 0x0000000600060c82 */ /* 0x000fe40008000000 */
[----:B------:R2:W-:Y:S01]  /*1fe0*/  @UP1 UTCBAR [UR6], URZ ;  /* 0x000000ff060013e9 */ /* 0x0005e200080000ff */
[----:B------:R-:W-:Y:S06]  /*1ff0*/  BAR.SYNC.DEFER_BLOCKING 0x0 ;  /* 0x0000000000007b1d */ /* 0x000fec0000010000 */
[----:B------:R-:W4:Y:S02]  /*2000*/  SYNCS.PHASECHK.TRANS64.TRYWAIT P0, [UR28+0x6010], R2 ;  /* 0x00601002ff0075a7 */ /* 0x000f24000800111c */
[----:B--2-4-:R-:W-:Y:S05]  /*2010*/  @!P0 BRA `(.L_x_61) ;  /* 0x0000000800188947 */ /* 0x014fea0003800000 */
.L_x_73:
[----:B------:R-:W-:Y:S02]  /*2020*/  UIADD3 UR9, UPT, UPT, UR9, 0x1, URZ ;  /* 0x0000000109097890 */ /* 0x000fe4000fffe0ff */
[----:B------:R-:W-:Y:S02]  /*2030*/  UIADD3 UR18, UPT, UPT, UR18, 0x40, URZ ;  /* 0x0000004012127890 */ /* 0x000fe4000fffe0ff */
[----:B------:R-:W-:-:S04]  /*2040*/  UISETP.NE.U32.AND UP0, UPT, UR9, 0x2, UPT ;  /* 0x000000020900788c */ /* 0x000fc8000bf05070 */
[----:B------:R-:W-:Y:S02]  /*2050*/  USEL UR5, URZ, 0x1, UP0 ;  /* 0x00000001ff057887 */ /* 0x000fe40008000000 */
[----:B------:R-:W-:Y:S02]  /*2060*/  USEL UR9, UR9, URZ, UP0 ;  /* 0x000000ff09097287 */ /* 0x000fe40008000000 */
[----:B-1----:R-:W-:Y:S02]  /*2070*/  UISETP.GE.AND UP0, UPT, UR18, UR29, UPT ;  /* 0x0000001d1200728c */ /* 0x002fe4000bf06270 */
[----:B------:R-:W-:-:S07]  /*2080*/  ULOP3.LUT UR4, UR4, UR5, URZ, 0x3c, !UPT ;  /* 0x0000000504047292 */ /* 0x000fce000f8e3cff */
[----:B------:R-:W-:Y:S05]  /*2090*/  BRA.U !UP0, `(.L_x_62) ;  /* 0xfffffff908ec7547 */ /* 0x000fea000b83ffff */
.L_x_55:
[----:B----45:R-:W-:Y:S06]  /*20a0*/  BAR.SYNC.DEFER_BLOCKING 0x0 ;  /* 0x0000000000007b1d */ /* 0x030fec0000010000 */
[----:B------:R-:W-:Y:S04]  /*20b0*/  BSSY.RECONVERGENT B3, `(.L_x_63) ;  /* 0x0000004000037945 */ /* 0x000fe80003800200 */
[----:B------:R-:W-:Y:S05]  /*20c0*/  @P3 BRA `(.L_x_64) ;  /* 0x0000000000083947 */ /* 0x000fea0003800000 */
[----:B------:R-:W1:Y:S02]  /*20d0*/  SYNCS.CCTL.IV [UR8+0x6000] ;  /* 0x00600000ff0079b1 */ /* 0x000e640008000008 */
[----:B-1----:R-:W1:Y:S02]  /*20e0*/  SYNCS.CCTL.IV [UR8+0x6010] ;  /* 0x00601000ff0079b1 */ /* 0x002e640008000008 */
.L_x_64:
[----:B------:R-:W-:Y:S05]  /*20f0*/  BSYNC.RECONVERGENT B3 ;  /* 0x0000000000037941 */ /* 0x000fea0003800200 */
.L_x_63:
[----:B-1----:R-:W-:Y:S06]  /*2100*/  BAR.SYNC.DEFER_BLOCKING 0x0 ;  /* 0x0000000000007b1d */ /* 0x002fec0000010000 */
[----:B------:R-:W-:Y:S04]  /*2110*/  BSSY.RECONVERGENT B3, `(.L_x_65) ;  /* 0x0000004000037945 */ /* 0x000fe80003800200 */
[----:B------:R-:W-:Y:S05]  /*2120*/  @P3 BRA `(.L_x_66) ;  /* 0x0000000000083947 */ /* 0x000fea0003800000 */
[----:B------:R-:W1:Y:S02]  /*2130*/  SYNCS.CCTL.IV [UR8+0x6008] ;  /* 0x00600800ff0079b1 */ /* 0x000e640008000008 */
[----:B-1----:R-:W1:Y:S02]  /*2140*/  SYNCS.CCTL.IV [UR8+0x6018] ;  /* 0x00601800ff0079b1 */ /* 0x002e640008000008 */
.L_x_66:
[----:B------:R-:W-:Y:S05]  /*2150*/  BSYNC.RECONVERGENT B3 ;  /* 0x0000000000037941 */ /* 0x000fea0003800200 */
.L_x_65:
[----:B------:R-:W-:Y:S01]  /*2160*/  USHF.L.U32 UR22, UR22, 0x15, URZ ;  /* 0x0000001516167899 */ /* 0x000fe200080006ff */
[C---:B------:R-:W-:Y:S01]  /*2170*/  IMAD.SHL.U32 R2, R0.reuse, 0x40, RZ ;  /* 0x0000004000027824 */ /* 0x040fe200078e00ff */
[----:B------:R-:W-:Y:S01]  /*2180*/  ELECT P0, URZ, PT ;  /* 0x0000000000ff782f */ /* 0x000fe20003800000 */
[----:B------:R-:W-:Y:S01]  /*2190*/  IMAD.SHL.U32 R3, R0, 0x8, RZ ;  /* 0x0000000800037824 */ /* 0x000fe200078e00ff */
[----:B------:R-:W-:Y:S02]  /*21a0*/  ULOP3.LUT UR22, UR22, 0x600000, URZ, 0xc0, !UPT ;  /* 0x0060000016167892 */ /* 0x000fe4000f8ec0ff */
[----:B------:R-:W-:Y:S01]  /*21b0*/  LOP3.LUT R0, R2, 0x1fc0, RZ, 0xc0, !PT ;  /* 0x00001fc002007812 */ /* 0x000fe200078ec0ff */
[----:B------:R-:W-:Y:S01]  /*21c0*/  UMOV UR9, UR14 ;  /* 0x0000000e00097c82 */ /* 0x000fe20008000000 */
[----:B------:R-:W-:Y:S01]  /*21d0*/  UIADD3 UR22, UPT, UPT, UR23, UR22, URZ ;  /* 0x0000001617167290 */ /* 0x000fe2000fffe0ff */
[----:B------:R-:W-:Y:S01]  /*21e0*/  ISETP.LT.U32.AND P0, PT, R68, 0x20, P0 ;  /* 0x000000204400780c */ /* 0x000fe20000701070 */
[----:B------:R-:W-:Y:S01]  /*21f0*/  UMOV UR10, UR19 ;  /* 0x00000013000a7c82 */ /* 0x000fe20008000000 */
[----:B------:R-:W-:-:S04]  /*2200*/  LOP3.LUT R0, R0, 0x30, R3, 0xf8, !PT ;  /* 0x0000003000007812 */ /* 0x000fc800078ef803 */
[C---:B------:R-:W-:Y:S02]  /*2210*/  LOP3.LUT R2, R0.reuse, 0x10, RZ, 0x3c, !PT ;  /* 0x0000001000027812 */ /* 0x040fe400078e3cff */
[----:B---3--:R-:W2:Y:S01]  /*2220*/  LDTM.x64 R4, tmem[UR22] ;  /* 0x00000016000479ee */ /* 0x008ea20008340000 */
[----:B------:R-:W-:Y:S01]  /*2230*/  LOP3.LUT R3, R0, 0x20, RZ, 0x3c, !PT ;  /* 0x0000002000037812 */ /* 0x000fe200078e3cff */
[----:B------:R-:W-:-:S03]  /*2240*/  NOP ;  /* 0x0000000000007918 */ /* 0x000fc60000000000 */
[----:B--2---:R-:W-:Y:S01]  /*2250*/  VOTEU.ANY UP1, P0 ;  /* 0x0000000000ff7886 */ /* 0x004fe20000020100 */
[----:B------:R-:W-:Y:S01]  /*2260*/  VOTEU.ANY UP0, P0 ;  /* 0x0000000000ff7886 */ /* 0x000fe20000000100 */
[----:B------:R-:W-:Y:S02]  /*2270*/  F2FP.SATFINITE.E4M3.F32.PACK_AB_MERGE_C R6, R7, R6, RZ ;  /* 0x000000060706723e */ /* 0x000fe400048070ff */
[----:B------:R-:W-:Y:S02]  /*2280*/  F2FP.SATFINITE.E4M3.F32.PACK_AB_MERGE_C R10, R11, R10, RZ ;  /* 0x0000000a0b0a723e */ /* 0x000fe400048070ff */
[----:B------:R-:W-:Y:S02]  /*2290*/  F2FP.SATFINITE.E4M3.F32.PACK_AB_MERGE_C R14, R15, R14, RZ ;  /* 0x0000000e0f0e723e */ /* 0x000fe400048070ff */
[----:B------:R-:W-:Y:S02]  /*22a0*/  F2FP.SATFINITE.E4M3.F32.PACK_AB_MERGE_C R7, R19, R18, RZ ;  /* 0x000000121307723e */ /* 0x000fe400048070ff */
[----:B------:R-:W-:-:S02]  /*22b0*/  F2FP.SATFINITE.E4M3.F32.PACK_AB_MERGE_C R22, R23, R22, RZ ;  /* 0x000000161716723e */ /* 0x000fc400048070ff */
[----:B------:R-:W-:Y:S02]  /*22c0*/  F2FP.SATFINITE.E4M3.F32.PACK_AB_MERGE_C R26, R27, R26, RZ ;  /* 0x0000001a1b1a723e */ /* 0x000fe400048070ff */
        /* <DEDUP_REMOVED lines=10> */
[----:B------:R-:W-:-:S02]  /*2370*/  F2FP.SATFINITE.E4M3.F32.PACK_AB_MERGE_C R4, R5, R4, R6 ;  /* 0x000000040504723e */ /* 0x000fc40004807006 */
[----:B------:R-:W-:Y:S02]  /*2380*/  F2FP.SATFINITE.E4M3.F32.PACK_AB_MERGE_C R5, R9, R8, R10 ;  /* 0x000000080905723e */ /* 0x000fe4000480700a */
[----:B------:R-:W-:Y:S02]  /*2390*/  F2FP.SATFINITE.E4M3.F32.PACK_AB_MERGE_C R6, R13, R12, R14 ;  /* 0x0000000c0d06723e */ /* 0x000fe4000480700e */
[----:B------:R-:W-:Y:S02]  /*23a0*/  F2FP.SATFINITE.E4M3.F32.PACK_AB_MERGE_C R7, R17, R16, R7 ;  /* 0x000000101107723e */ /* 0x000fe40004807007 */
[----:B------:R-:W-:Y:S02]  /*23b0*/  F2FP.SATFINITE.E4M3.F32.PACK_AB_MERGE_C R20, R21, R20, R22 ;  /* 0x000000141514723e */ /* 0x000fe40004807016 */
[----:B------:R-:W-:Y:S01]  /*23c0*/  F2FP.SATFINITE.E4M3.F32.PACK_AB_MERGE_C R21, R25, R24, R26 ;  /* 0x000000181915723e */ /* 0x000fe2000480701a */
[----:B-1----:R1:W-:Y:S01]  /*23d0*/  STS.128 [R0+UR8], R4 ;  /* 0x0000000400007988 */ /* 0x0023e20008000c08 */
[----:B------:R-:W-:-:S02]  /*23e0*/  F2FP.SATFINITE.E4M3.F32.PACK_AB_MERGE_C R22, R29, R28, R30 ;  /* 0x0000001c1d16723e */ /* 0x000fc4000480701e */
[----:B------:R-:W-:Y:S02]  /*23f0*/  F2FP.SATFINITE.E4M3.F32.PACK_AB_MERGE_C R23, R33, R32, R23 ;  /* 0x000000202117723e */ /* 0x000fe40004807017 */
[----:B------:R-:W-:Y:S02]  /*2400*/  F2FP.SATFINITE.E4M3.F32.PACK_AB_MERGE_C R36, R37, R36, R38 ;  /* 0x000000242524723e */ /* 0x000fe40004807026 */
[----:B------:R-:W-:Y:S01]  /*2410*/  F2FP.SATFINITE.E4M3.F32.PACK_AB_MERGE_C R37, R41, R40, R42 ;  /* 0x000000282925723e */ /* 0x000fe2000480702a */
[----:B------:R1:W-:Y:S01]  /*2420*/  STS.128 [R2+UR8], R20 ;  /* 0x0000001402007988 */ /* 0x0003e20008000c08 */
[----:B------:R-:W-:Y:S02]  /*2430*/  F2FP.SATFINITE.E4M3.F32.PACK_AB_MERGE_C R38, R45, R44, R46 ;  /* 0x0000002c2d26723e */ /* 0x000fe4000480702e */
[----:B------:R-:W-:Y:S02]  /*2440*/  F2FP.SATFINITE.E4M3.F32.PACK_AB_MERGE_C R39, R49, R48, R50 ;  /* 0x000000303127723e */ /* 0x000fe40004807032 */
[----:B------:R-:W-:-:S02]  /*2450*/  F2FP.SATFINITE.E4M3.F32.PACK_AB_MERGE_C R52, R53, R52, R54 ;  /* 0x000000343534723e */ /* 0x000fc40004807036 */
[----:B------:R-:W-:Y:S01]  /*2460*/  F2FP.SATFINITE.E4M3.F32.PACK_AB_MERGE_C R53, R57, R56, R58 ;  /* 0x000000383935723e */ /* 0x000fe2000480703a */
[----:B------:R1:W-:Y:S01]  /*2470*/  STS.128 [R3+UR8], R36 ;  /* 0x0000002403007988 */ /* 0x0003e20008000c08 */
[----:B------:R-:W-:Y:S02]  /*2480*/  F2FP.SATFINITE.E4M3.F32.PACK_AB_MERGE_C R54, R61, R60, R62 ;  /* 0x0000003c3d36723e */ /* 0x000fe4000480703e */
[----:B------:R-:W-:Y:S02]  /*2490*/  F2FP.SATFINITE.E4M3.F32.PACK_AB_MERGE_C R55, R65, R64, R66 ;  /* 0x000000404137723e */ /* 0x000fe40004807042 */
[----:B------:R-:W-:-:S05]  /*24a0*/  LOP3.LUT R8, R0, 0x30, RZ, 0x3c, !PT ;  /* 0x0000003000087812 */ /* 0x000fca00078e3cff */
[----:B------:R1:W-:Y:S01]  /*24b0*/  STS.128 [R8+UR8], R52 ;  /* 0x0000003408007988 */ /* 0x0003e20008000c08 */
[----:B------:R2:W-:Y:S06]  /*24c0*/  MEMBAR.ALL.CTA ;  /* 0x0000000000007992 */ /* 0x0005ec0000008000 */
[----:B--2---:R-:W2:Y:S02]  /*24d0*/  FENCE.VIEW.ASYNC.S ;  /* 0x00000000000073c6 */ /* 0x004ea40000000000 */
[----:B--2---:R-:W-:Y:S06]  /*24e0*/  BAR.SYNC.DEFER_BLOCKING 0x0 ;  /* 0x0000000000007b1d */ /* 0x004fec0000010000 */
[----:B------:R1:W-:Y:S01]  /*24f0*/  @UP1 UTMASTG.2D [UR8], [UR20] ;  /* 0x00000008140013b5 */ /* 0x0003e20008008000 */
[----:B------:R0:W-:Y:S01]  /*2500*/  UTMACMDFLUSH ;  /* 0x00000000000079b7 */ /* 0x0001e20000000000 */
[----:B------:R-:W-:-:S04]  /*2510*/  DEPBAR.LE SB0, 0x0 ;  /* 0x000080000000791a */ /* 0x000fc80000000000 */
[----:B------:R-:W-:Y:S08]  /*2520*/  BAR.SYNC.DEFER_BLOCKING 0x0 ;  /* 0x0000000000007b1d */ /* 0x000ff00000010000 */
[----:B------:R-:W-:Y:S06]  /*2530*/  BAR.SYNC.DEFER_BLOCKING 0x0 ;  /* 0x0000000000007b1d */ /* 0x000fec0000010000 */
[----:B-1----:R-:W-:Y:S05]  /*2540*/  @P2 BRA `(.L_x_67) ;  /* 0x0000000000a02947 */ /* 0x002fea0003800000 */
[----:B------:R-:W1:Y:S01]  /*2550*/  S2UR UR5, SR_CgaCtaId ;  /* 0x00000000000579c3 */ /* 0x000e620000008800 */
[----:B------:R-:W-:Y:S01]  /*2560*/  NOP ;  /* 0x0000000000007918 */ /* 0x000fe20000000000 */
[----:B------:R-:W-:Y:S01]  /*2570*/  UMOV UR4, 0x50 ;  /* 0x0000005000047882 */ /* 0x000fe20000000000 */
[----:B------:R-:W-:Y:S02]  /*2580*/  IMAD.U32 R0, RZ, RZ, UR23 ;  /* 0x00000017ff007e24 */ /* 0x000fe4000f8e00ff */
[----:B------:R-:W-:Y:S02]  /*2590*/  IMAD.MOV.U32 R3, RZ, RZ, 0x3 ;  /* 0x00000003ff037424 */ /* 0x000fe400078e00ff */
[----:B------:R-:W-:Y:S01]  /*25a0*/  IMAD.MOV.U32 R7, RZ, RZ, 0x1 ;  /* 0x00000001ff077424 */ /* 0x000fe200078e00ff */
[----:B------:R-:W-:-:S04]  /*25b0*/  LOP3.LUT R0, R0, 0xffff, RZ, 0xc0, !PT ;  /* 0x0000ffff00007812 */ /* 0x000fc800078ec0ff */
[----:B------:R-:W-:-:S05]  /*25c0*/  SHF.R.U32.HI R0, RZ, 0x5, R0 ;  /* 0x00000005ff007819 */ /* 0x000fca0000011600 */
[----:B------:R-:W-:Y:S01]  /*25d0*/  VIADD R2, R0, 0x10 ;  /* 0x0000001000027836 */ /* 0x000fe20000000000 */
[----:B------:R-:W-:Y:S01]  /*25e0*/  SHF.L.U32 R0, R3, R0, RZ ;  /* 0x0000000003007219 */ /* 0x000fe200000006ff */
[----:B-1----:R-:W-:-:S03]  /*25f0*/  ULEA UR6, UR5, UR4, 0x18 ;  /* 0x0000000405067291 */ /* 0x002fc6000f8ec0ff */
[----:B------:R-:W-:-:S04]  /*2600*/  SHF.L.U32 R3, R7, R2, RZ ;  /* 0x0000000207037219 */ /* 0x000fc800000006ff */
[----:B------:R-:W-:Y:S02]  /*2610*/  LOP3.LUT R0, R3, R0, RZ, 0xfc, !PT ;  /* 0x0000000003007212 */ /* 0x000fe400078efcff */
[----:B------:R-:W1:Y:S02]  /*2620*/  LDS R5, [UR6] ;  /* 0x00000006ff057984 */ /* 0x000e640008000800 */
[C---:B------:R-:W-:Y:S02]  /*2630*/  LOP3.LUT R2, R0.reuse, 0xffff, RZ, 0xc0, !PT ;  /* 0x0000ffff00027812 */ /* 0x040fe400078ec0ff */
[----:B-1----:R-:W-:-:S04]  /*2640*/  LOP3.LUT R3, R0, 0xffff, R5, 0x80, !PT ;  /* 0x0000ffff00037812 */ /* 0x002fc800078e8005 */
[----:B------:R-:W-:-:S13]  /*2650*/  ISETP.NE.AND P0, PT, R3, R2, PT ;  /* 0x000000020300720c */ /* 0x000fda0003f05270 */
[----:B------:R-:W-:Y:S05]  /*2660*/  @P0 BRA `(.L_x_68) ;  /* 0x0000000000500947 */ /* 0x000fea0003800000 */
[----:B------:R-:W-:Y:S02]  /*2670*/  SHF.R.U32.HI R5, RZ, 0x10, R5 ;  /* 0x00000010ff057819 */ /* 0x000fe40000011605 */
[----:B------:R-:W-:-:S04]  /*2680*/  SHF.R.U32.HI R2, RZ, 0x10, R0 ;  /* 0x00000010ff027819 */ /* 0x000fc80000011600 */
[----:B------:R-:W-:-:S04]  /*2690*/  LOP3.LUT R5, R5, R2, RZ, 0xc0, !PT ;  /* 0x0000000205057212 */ /* 0x000fc800078ec0ff */
[----:B------:R-:W-:-:S13]  /*26a0*/  ISETP.NE.AND P0, PT, R5, R2, PT ;  /* 0x000000020500720c */ /* 0x000fda0003f05270 */
[----:B------:R-:W-:Y:S05]  /*26b0*/  @P0 BRA `(.L_x_69) ;  /* 0x0000000000300947 */ /* 0x000fea0003800000 */
[----:B------:R-:W-:Y:S01]  /*26c0*/  R2UR UR4, R0 ;  /* 0x00000000000472ca */ /* 0x000fe200000e0000 */
[----:B------:R-:W-:Y:S01]  /*26d0*/  VOTEU.ANY UR5, UPT, PT ;  /* 0x0000000000057886 */ /* 0x000fe200038e0100 */
[----:B------:R-:W1:Y:S01]  /*26e0*/  S2R R0, SR_LANEID ;  /* 0x0000000000007919 */ /* 0x000e620000000000 */
[----:B------:R-:W-:-:S10]  /*26f0*/  UFLO.U32 UR5, UR5 ;  /* 0x00000005000572bd */ /* 0x000fd400080e0000 */
[----:B------:R-:W-:-:S06]  /*2700*/  ULOP3.LUT UR4, URZ, UR4, URZ, 0x33, !UPT ;  /* 0x00000004ff047292 */ /* 0x000fcc000f8e33ff */
[----:B------:R-:W-:-:S04]  /*2710*/  IMAD.U32 R2, RZ, RZ, UR4 ;  /* 0x00000004ff027e24 */ /* 0x000fc8000f8e00ff */
[----:B------:R-:W2:Y:S02]  /*2720*/  REDUX UR7, R2 ;  /* 0x00000000020773c4 */ /* 0x000ea40000000000 */
[----:B------:R3:W-:Y:S01]  /*2730*/  UTCATOMSWS.AND URZ, UR4 ;  /* 0x0000000400ff79e3 */ /* 0x0007e20008000000 */
[----:B-1----:R-:W-:Y:S01]  /*2740*/  ISETP.EQ.U32.AND P0, PT, R0, UR5, PT ;  /* 0x0000000500007c0c */ /* 0x002fe2000bf02070 */
[----:B--2---:R-:W-:-:S12]  /*2750*/  IMAD.U32 R0, RZ, RZ, UR7 ;  /* 0x00000007ff007e24 */ /* 0x004fd8000f8e00ff */
[----:B------:R3:W-:Y:S01]  /*2760*/  @P0 ATOMS.AND RZ, [UR6], R0 ;  /* 0x00000000ffff098c */ /* 0x0007e2000a800006 */
[----:B------:R-:W-:Y:S05]  /*2770*/  BRA `(.L_x_67) ;  /* 0x0000000000147947 */ /* 0x000fea0003800000 */
.L_x_69:
[----:B------:R-:W-:-:S07]  /*2780*/  MOV R2, 0x27a0 ;  /* 0x000027a000027802 */ /* 0x000fce0000000f00 */
[----:B------:R-:W-:Y:S05]  /*2790*/  CALL.REL.NOINC `($__internal_0_$__cuda_sm10x_tcgen05_guardrail_trap_col_being_dealloced_not_returned_by_alloc) ;  /* 0x0000000000447944 */ /* 0x000fea0003c00000 */
[----:B------:R-:W-:Y:S05]  /*27a0*/  BRA `(.L_x_67) ;  /* 0x0000000000087947 */ /* 0x000fea0003800000 */
.L_x_68:
[----:B------:R-:W-:-:S07]  /*27b0*/  MOV R2, 0x27d0 ;  /* 0x000027d000027802 */ /* 0x000fce0000000f00 */
[----:B------:R-:W-:Y:S05]  /*27c0*/  CALL.REL.NOINC `($__internal_2_$__cuda_sm10x_tcgen05_guardrail_trap_unallocated_columns_being_dealloced) ;  /* 0x0000000000507944 */ /* 0x000fea0003c00000 */
.L_x_67:
[----:B------:R-:W-:Y:S01]  /*27d0*/  NOP ;  /* 0x0000000000007918 */ /* 0x000fe20000000000 */
[----:B---3--:R-:W-:Y:S05]  /*27e0*/  EXIT ;  /* 0x000000000000794d */ /* 0x008fea0003800000 */
.L_x_56:
[----:B------:R-:W1:Y:S02]  /*27f0*/  SYNCS.PHASECHK.TRANS64.TRYWAIT P0, [UR8+0x6000], RZ ;  /* 0x006000ffff0075a7 */ /* 0x000e640008001108 */
[----:B-1----:R-:W-:Y:S05]  /*2800*/  @!P0 BRA `(.L_x_56) ;  /* 0xfffffffc00f88947 */ /* 0x002fea000383ffff */
[----:B------:R-:W-:Y:S05]  /*2810*/  BRA `(.L_x_70) ;  /* 0xfffffff000707947 */ /* 0x000fea000383ffff */
.L_x_58:
[----:B------:R-:W1:Y:S02]  /*2820*/  SYNCS.PHASECHK.TRANS64.TRYWAIT P1, [UR8+0x6010], RZ ;  /* 0x006010ffff0075a7 */ /* 0x000e640008021108 */
[----:B-1----:R-:W-:Y:S05]  /*2830*/  @!P1 BRA `(.L_x_58) ;  /* 0xfffffffc00f89947 */ /* 0x002fea000383ffff */
[----:B------:R-:W-:Y:S05]  /*2840*/  BRA `(.L_x_71) ;  /* 0xfffffff000ec7947 */ /* 0x000fea000383ffff */
.L_x_59:
[----:B------:R-:W2:Y:S02]  /*2850*/  SYNCS.PHASECHK.TRANS64.TRYWAIT P0, [UR28+0x6000], R2 ;  /* 0x00600002ff0075a7 */ /* 0x000ea4000800111c */
[----:B--2---:R-:W-:Y:S05]  /*2860*/  @!P0 BRA `(.L_x_59) ;  /* 0xfffffffc00f88947 */ /* 0x004fea000383ffff */
[----:B------:R-:W-:Y:S05]  /*2870*/  BRA `(.L_x_72) ;  /* 0xfffffff4006c7947 */ /* 0x000fea000383ffff */
.L_x_61:
[----:B------:R-:W2:Y:S02]  /*2880*/  SYNCS.PHASECHK.TRANS64.TRYWAIT P0, [UR28+0x6010], R2 ;  /* 0x00601002ff0075a7 */ /* 0x000ea4000800111c */
[----:B--2---:R-:W-:Y:S05]  /*2890*/  @!P0 BRA `(.L_x_61) ;  /* 0xfffffffc00f88947 */ /* 0x004fea000383ffff */
[----:B------:R-:W-:Y:S05]  /*28a0*/  BRA `(.L_x_73) ;  /* 0xfffffff400dc7947 */ /* 0x000fea000383ffff */
        .weak           $__internal_0_$__cuda_sm10x_tcgen05_guardrail_trap_col_being_dealloced_not_returned_by_alloc
        .type           $__internal_0_$__cuda_sm10x_tcgen05_guardrail_trap_col_being_dealloced_not_returned_by_alloc,@function
        .size           $__internal_0_$__cuda_sm10x_tcgen05_guardrail_trap_col_being_dealloced_not_returned_by_alloc,($__internal_1_$__cuda_sm10x_tcgen05_guardrail_trap_phase_invalid_during_alloc - $__internal_0_$__cuda_sm10x_tcgen05_guardrail_trap_col_being_dealloced_not_returned_by_alloc)
$__internal_0_$__cuda_sm10x_tcgen05_guardrail_trap_col_being_dealloced_not_returned_by_alloc:
[----:B------:R-:W-:Y:S05]  /*28b0*/  BPT.TRAP 0x1 ;  /* 0x000000040000795c */ /* 0x000fea0000300000 */
[----:B------:R-:W-:-:S04]  /*28c0*/  IMAD.MOV.U32 R3, RZ, RZ, 0x0 ;  /* 0x00000000ff037424 */ /* 0x000fc800078e00ff */
[----:B------:R-:W-:Y:S05]  /*28d0*/  RET.REL.NODEC R2 `(gluon_tcgen05) ;  /* 0xffffffd402c87950 */ /* 0x000fea0003c3ffff */
        .weak           $__internal_1_$__cuda_sm10x_tcgen05_guardrail_trap_phase_invalid_during_alloc
        .type           $__internal_1_$__cuda_sm10x_tcgen05_guardrail_trap_phase_invalid_during_alloc,@function
        .size           $__internal_1_$__cuda_sm10x_tcgen05_guardrail_trap_phase_invalid_during_alloc,($__internal_2_$__cuda_sm10x_tcgen05_guardrail_trap_unallocated_columns_being_dealloced - $__internal_1_$__cuda_sm10x_tcgen05_guardrail_trap_phase_invalid_during_alloc)
$__internal_1_$__cuda_sm10x_tcgen05_guardrail_trap_phase_invalid_during_alloc:
[----:B------:R-:W-:Y:S05]  /*28e0*/  BPT.TRAP 0x1 ;  /* 0x000000040000795c */ /* 0x000fea0000300000 */
[----:B------:R-:W-:-:S04]  /*28f0*/  IMAD.MOV.U32 R3, RZ, RZ, 0x0 ;  /* 0x00000000ff037424 */ /* 0x000fc800078e00ff */
[----:B------:R-:W-:Y:S05]  /*2900*/  RET.REL.NODEC R2 `(gluon_tcgen05) ;  /* 0xffffffd402bc7950 */ /* 0x000fea0003c3ffff */
        .weak           $__internal_2_$__cuda_sm10x_tcgen05_guardrail_trap_unallocated_columns_being_dealloced
        .type           $__internal_2_$__cuda_sm10x_tcgen05_guardrail_trap_unallocated_columns_being_dealloced,@function
        .size           $__internal_2_$__cuda_sm10x_tcgen05_guardrail_trap_unallocated_columns_being_dealloced,(.L_x_77 - $__internal_2_$__cuda_sm10x_tcgen05_guardrail_trap_unallocated_columns_being_dealloced)
$__internal_2_$__cuda_sm10x_tcgen05_guardrail_trap_unallocated_columns_being_dealloced:
[----:B------:R-:W-:Y:S05]  /*2910*/  BPT.TRAP 0x1 ;  /* 0x000000040000795c */ /* 0x000fea0000300000 */
[----:B------:R-:W-:-:S04]  /*2920*/  IMAD.MOV.U32 R3, RZ, RZ, 0x0 ;  /* 0x00000000ff037424 */ /* 0x000fc800078e00ff */
[----:B------:R-:W-:Y:S05]  /*2930*/  RET.REL.NODEC R2 `(gluon_tcgen05) ;  /* 0xffffffd402b07950 */ /* 0x000fea0003c3ffff */
.L_x_74:
[----:B------:R-:W-:-:S00]  /*2940*/  BRA `(.L_x_74) ;  /* 0xfffffffc00fc7947 */ /* 0x000fc0000383ffff */
[----:B------:R-:W-:-:S00]  /*2950*/  NOP ;  /* 0x0000000000007918 */ /* 0x000fc00000000000 */
        /* <DEDUP_REMOVED lines=10> */
.L_x_77:


//--------------------- .nv.shared.gluon_tcgen05  --------------------------
	.section	.nv.shared.gluon_tcgen05,"aw",@nobits
	.sectionflags	@""
	.align	16
	.zero		1024


//--------------------- .nv.shared.reserved.0     --------------------------
	.section	.nv.shared.reserved.0,"aw",@nobits
	.align	8
	.weak		__nv_reservedSMEM_offset_0_alias
	.size		__nv_reservedSMEM_offset_0_alias, 0, 64
	.other		__nv_reservedSMEM_offset_0_alias,@"STO_CUDA_RESERVED_SHARED STV_DEFAULT"
__nv_reservedSMEM_offset_0_alias:
	.zero		0
.nv.shared.reserved.0:
	.zero		64
	.weak		__nv_reservedSMEM_allocation_phase
	.type		__nv_reservedSMEM_allocation_phase,@object
	.size		__nv_reservedSMEM_allocation_phase,(.L_0 - __nv_reservedSMEM_allocation_phase)
__nv_reservedSMEM_allocation_phase:
	.zero		1
.L_0:
	.zero		7
	.weak		__nv_reservedSMEM_devtool_atexit_pc
	.type		__nv_reservedSMEM_devtool_atexit_pc,@object
	.size		__nv_reservedSMEM_devtool_atexit_pc,(__nv_reservedSMEM_allocation_mask - __nv_reservedSMEM_devtool_atexit_pc)
__nv_reservedSMEM_devtool_atexit_pc:
	.zero		8
	.weak		__nv_reservedSMEM_allocation_mask
	.type		__nv_reservedSMEM_allocation_mask,@object
	.size		__nv_reservedSMEM_allocation_mask,(.L_2 - __nv_reservedSMEM_allocation_mask)
__nv_reservedSMEM_allocation_mask:
	.zero		4
.L_2:


//--------------------- .nv.constant0.gluon_tcgen05 --------------------------
	.section	.nv.constant0.gluon_tcgen05,"a",@progbits
	.sectionflags	@""
	.align	4
.nv.constant0.gluon_tcgen05:
	.zero		976


//--------------------- SYMBOLS --------------------------

	.type		.nv.reservedSmem.offset0,@object
	.size		.nv.reservedSmem.offset0,0x4
	.type		.nv.reservedSmem.cap,@object
	.size		.nv.reservedSmem.cap,0x4
